	.target	sm_90a

	.elftype	@"ET_EXEC"


//--------------------- .note.nv.tkinfo           --------------------------
	.section	.note.nv.tkinfo,"",@"SHT_NOTE"
	.sectionflags	@"SHF_NOTE_NV_TKINFO"
	.tkinfo
        /*0018*/ 	.word	0x00000002
        /*0030*/ 	.string	""
        /*0030*/ 	.string	"ptxas"
        /*0030*/ 	.string	"Cuda compilation tools, release 13.0, V13.0.88"
        /*0030*/ 	.string	"Build cuda_13.0.r13.0/compiler.36424714_0"
        /*0030*/ 	.string	"-arch sm_90a -m 64 "



//--------------------- .note.nv.cuinfo           --------------------------
	.section	.note.nv.cuinfo,"",@"SHT_NOTE"
	.sectionflags	@"SHF_NOTE_NV_CUINFO"
        /*0018*/ 	.short	0x0002
        /*001a*/ 	.short	0x005a
        /*001c*/ 	.short	0x0082
	.zero		2


//--------------------- .nv.info                  --------------------------
	.section	.nv.info,"",@"SHT_CUDA_INFO"
	.align	4


	//----- nvinfo : EIATTR_REGCOUNT
	.align		4
        /*0000*/ 	.byte	0x04, 0x2f
        /*0002*/ 	.short	(.L_18 - .L_17)
	.align		4
.L_17:
        /*0004*/ 	.word	index@(_ZN7cutlass13device_kernelINS_4gemm6kernel13GemmUniversalIN4cute5tupleIJiiiiEEENS1_10collective13CollectiveMmaINS1_34MainloopSm90TmaGmmaWarpSpecializedILi8ENS5_IJNS4_1CILi2EEENSA_ILi1EEESC_EEENS1_35KernelTmaWarpSpecializedCooperativeEEENS5_IJNSA_ILi128EEENSA_ILi64EEESH_EEENS_10bfloat16_tENS5_IJlSC_lEEESJ_SK_NS4_8TiledMMAINS4_8MMA_AtomIJNS4_4SM904GMMA27MMA_64x64x16_F32BF16BF16_SSILNSO_5MajorE0ELSQ_0ELNSO_7ScaleInE1ELSR_1EEEEEENS4_6LayoutISD_NS5_IJSC_NSA_ILi0EEESV_EEEEENS5_IJNS4_10UnderscoreESY_SY_EEEEENS4_13SM90_TMA_LOADENS4_14ComposedLayoutINS4_7SwizzleILi3ELi4ELi3EEENS4_18smem_ptr_flag_bitsILi16EEENSU_INS5_IJNSA_ILi8EEESH_EEENS5_IJSH_SC_EEEEEEEvNS4_8identityENS4_23SM90_TMA_LOAD_MULTICASTES1B_vS1C_EENS_8epilogue10collective18CollectiveEpilogueINS1F_22Sm90TmaWarpSpecializedILi3ELi2ELi16ELb1ELb0EEEJSI_NS5_IJSG_NSA_ILi32EEEEEESJ_SK_SJ_SK_NS1F_6fusion15FusionCallbacksIS1J_NS1M_23LinCombPerRowBiasEltActINS1F_6thread4ReLuESJ_fSJ_SJ_fLi8ELNS_15FloatRoundStyleE2EEESI_S1L_JEEES11_NS12_INS13_ILi2ELi4ELi3EEES16_NSU_INS5_IJS17_S1K_EEENS5_IJS1K_SC_EEEEEEENS4_17SM75_U32x4_LDSM_NENS4_14SM90_TMA_STOREES1Y_NS4_17SM90_U32x4_STSM_NENS4_9Copy_AtomIJS21_NS_6half_tEEEEvEEEvvEEEEvNT_6ParamsE)
        /*0008*/ 	.word	0x000000a8


	//----- nvinfo : EIATTR_FRAME_SIZE
	.align		4
.L_18:
        /*000c*/ 	.byte	0x04, 0x11
        /*000e*/ 	.short	(.L_20 - .L_19)
	.align		4
.L_19:
        /*0010*/ 	.word	index@(_ZN7cutlass13device_kernelINS_4gemm6kernel13GemmUniversalIN4cute5tupleIJiiiiEEENS1_10collective13CollectiveMmaINS1_34MainloopSm90TmaGmmaWarpSpecializedILi8ENS5_IJNS4_1CILi2EEENSA_ILi1EEESC_EEENS1_35KernelTmaWarpSpecializedCooperativeEEENS5_IJNSA_ILi128EEENSA_ILi64EEESH_EEENS_10bfloat16_tENS5_IJlSC_lEEESJ_SK_NS4_8TiledMMAINS4_8MMA_AtomIJNS4_4SM904GMMA27MMA_64x64x16_F32BF16BF16_SSILNSO_5MajorE0ELSQ_0ELNSO_7ScaleInE1ELSR_1EEEEEENS4_6LayoutISD_NS5_IJSC_NSA_ILi0EEESV_EEEEENS5_IJNS4_10UnderscoreESY_SY_EEEEENS4_13SM90_TMA_LOADENS4_14ComposedLayoutINS4_7SwizzleILi3ELi4ELi3EEENS4_18smem_ptr_flag_bitsILi16EEENSU_INS5_IJNSA_ILi8EEESH_EEENS5_IJSH_SC_EEEEEEEvNS4_8identityENS4_23SM90_TMA_LOAD_MULTICASTES1B_vS1C_EENS_8epilogue10collective18CollectiveEpilogueINS1F_22Sm90TmaWarpSpecializedILi3ELi2ELi16ELb1ELb0EEEJSI_NS5_IJSG_NSA_ILi32EEEEEESJ_SK_SJ_SK_NS1F_6fusion15FusionCallbacksIS1J_NS1M_23LinCombPerRowBiasEltActINS1F_6thread4ReLuESJ_fSJ_SJ_fLi8ELNS_15FloatRoundStyleE2EEESI_S1L_JEEES11_NS12_INS13_ILi2ELi4ELi3EEES16_NSU_INS5_IJS17_S1K_EEENS5_IJS1K_SC_EEEEEEENS4_17SM75_U32x4_LDSM_NENS4_14SM90_TMA_STOREES1Y_NS4_17SM90_U32x4_STSM_NENS4_9Copy_AtomIJS21_NS_6half_tEEEEvEEEvvEEEEvNT_6ParamsE)
        /*0014*/ 	.word	0x00000000


	//----- nvinfo : EIATTR_MIN_STACK_SIZE
	.align		4
.L_20:
        /*0018*/ 	.byte	0x04, 0x12
        /*001a*/ 	.short	(.L_22 - .L_21)
	.align		4
.L_21:
        /*001c*/ 	.word	index@(_ZN7cutlass13device_kernelINS_4gemm6kernel13GemmUniversalIN4cute5tupleIJiiiiEEENS1_10collective13CollectiveMmaINS1_34MainloopSm90TmaGmmaWarpSpecializedILi8ENS5_IJNS4_1CILi2EEENSA_ILi1EEESC_EEENS1_35KernelTmaWarpSpecializedCooperativeEEENS5_IJNSA_ILi128EEENSA_ILi64EEESH_EEENS_10bfloat16_tENS5_IJlSC_lEEESJ_SK_NS4_8TiledMMAINS4_8MMA_AtomIJNS4_4SM904GMMA27MMA_64x64x16_F32BF16BF16_SSILNSO_5MajorE0ELSQ_0ELNSO_7ScaleInE1ELSR_1EEEEEENS4_6LayoutISD_NS5_IJSC_NSA_ILi0EEESV_EEEEENS5_IJNS4_10UnderscoreESY_SY_EEEEENS4_13SM90_TMA_LOADENS4_14ComposedLayoutINS4_7SwizzleILi3ELi4ELi3EEENS4_18smem_ptr_flag_bitsILi16EEENSU_INS5_IJNSA_ILi8EEESH_EEENS5_IJSH_SC_EEEEEEEvNS4_8identityENS4_23SM90_TMA_LOAD_MULTICASTES1B_vS1C_EENS_8epilogue10collective18CollectiveEpilogueINS1F_22Sm90TmaWarpSpecializedILi3ELi2ELi16ELb1ELb0EEEJSI_NS5_IJSG_NSA_ILi32EEEEEESJ_SK_SJ_SK_NS1F_6fusion15FusionCallbacksIS1J_NS1M_23LinCombPerRowBiasEltActINS1F_6thread4ReLuESJ_fSJ_SJ_fLi8ELNS_15FloatRoundStyleE2EEESI_S1L_JEEES11_NS12_INS13_ILi2ELi4ELi3EEES16_NSU_INS5_IJS17_S1K_EEENS5_IJS1K_SC_EEEEEEENS4_17SM75_U32x4_LDSM_NENS4_14SM90_TMA_STOREES1Y_NS4_17SM90_U32x4_STSM_NENS4_9Copy_AtomIJS21_NS_6half_tEEEEvEEEvvEEEEvNT_6ParamsE)
        /*0020*/ 	.word	0x00000000
.L_22:


//--------------------- .nv.compat                --------------------------
	.section	.nv.compat,"",@"SHT_CUDA_COMPAT_INFO"
	.align	4
        /*0000*/ 	.byte	0x02, 0x09, 0x01, 0x00, 0x02, 0x02, 0x04, 0x00, 0x02, 0x05, 0x05, 0x00, 0x03, 0x07, 0x01, 0x01
        /*0010*/ 	.byte	0x02, 0x03, 0x01, 0x00, 0x02, 0x06, 0x01, 0x00, 0x04, 0x0b, 0x08, 0x00, 0x00, 0x00, 0x00, 0x00
        /*0020*/ 	.byte	0x00, 0x00, 0x00, 0x00


//--------------------- .nv.info._ZN7cutlass13device_kernelINS_4gemm6kernel13GemmUniversalIN4cute5tupleIJiiiiEEENS1_10collective13CollectiveMmaINS1_34MainloopSm90TmaGmmaWarpSpecializedILi8ENS5_IJNS4_1CILi2EEENSA_ILi1EEESC_EEENS1_35KernelTmaWarpSpecializedCooperativeEEENS5_IJNSA_ILi128EEENSA_ILi64EEESH_EEENS_10bfloat16_tENS5_IJlSC_lEEESJ_SK_NS4_8TiledMMAINS4_8MMA_AtomIJNS4_4SM904GMMA27MMA_64x64x16_F32BF16BF16_SSILNSO_5MajorE0ELSQ_0ELNSO_7ScaleInE1ELSR_1EEEEEENS4_6LayoutISD_NS5_IJSC_NSA_ILi0EEESV_EEEEENS5_IJNS4_10UnderscoreESY_SY_EEEEENS4_13SM90_TMA_LOADENS4_14ComposedLayoutINS4_7SwizzleILi3ELi4ELi3EEENS4_18smem_ptr_flag_bitsILi16EEENSU_INS5_IJNSA_ILi8EEESH_EEENS5_IJSH_SC_EEEEEEEvNS4_8identityENS4_23SM90_TMA_LOAD_MULTICASTES1B_vS1C_EENS_8epilogue10collective18CollectiveEpilogueINS1F_22Sm90TmaWarpSpecializedILi3ELi2ELi16ELb1ELb0EEEJSI_NS5_IJSG_NSA_ILi32EEEEEESJ_SK_SJ_SK_NS1F_6fusion15FusionCallbacksIS1J_NS1M_23LinCombPerRowBiasEltActINS1F_6thread4ReLuESJ_fSJ_SJ_fLi8ELNS_15FloatRoundStyleE2EEESI_S1L_JEEES11_NS12_INS13_ILi2ELi4ELi3EEES16_NSU_INS5_IJS17_S1K_EEENS5_IJS1K_SC_EEEEEEENS4_17SM75_U32x4_LDSM_NENS4_14SM90_TMA_STOREES1Y_NS4_17SM90_U32x4_STSM_NENS4_9Copy_AtomIJS21_NS_6half_tEEEEvEEEvvEEEEvNT_6ParamsE --------------------------
	.section	.nv.info._ZN7cutlass13device_kernelINS_4gemm6kernel13GemmUniversalIN4cute5tupleIJiiiiEEENS1_10collective13CollectiveMmaINS1_34MainloopSm90TmaGmmaWarpSpecializedILi8ENS5_IJNS4_1CILi2EEENSA_ILi1EEESC_EEENS1_35KernelTmaWarpSpecializedCooperativeEEENS5_IJNSA_ILi128EEENSA_ILi64EEESH_EEENS_10bfloat16_tENS5_IJlSC_lEEESJ_SK_NS4_8TiledMMAINS4_8MMA_AtomIJNS4_4SM904GMMA27MMA_64x64x16_F32BF16BF16_SSILNSO_5MajorE0ELSQ_0ELNSO_7ScaleInE1ELSR_1EEEEEENS4_6LayoutISD_NS5_IJSC_NSA_ILi0EEESV_EEEEENS5_IJNS4_10UnderscoreESY_SY_EEEEENS4_13SM90_TMA_LOADENS4_14ComposedLayoutINS4_7SwizzleILi3ELi4ELi3EEENS4_18smem_ptr_flag_bitsILi16EEENSU_INS5_IJNSA_ILi8EEESH_EEENS5_IJSH_SC_EEEEEEEvNS4_8identityENS4_23SM90_TMA_LOAD_MULTICASTES1B_vS1C_EENS_8epilogue10collective18CollectiveEpilogueINS1F_22Sm90TmaWarpSpecializedILi3ELi2ELi16ELb1ELb0EEEJSI_NS5_IJSG_NSA_ILi32EEEEEESJ_SK_SJ_SK_NS1F_6fusion15FusionCallbacksIS1J_NS1M_23LinCombPerRowBiasEltActINS1F_6thread4ReLuESJ_fSJ_SJ_fLi8ELNS_15FloatRoundStyleE2EEESI_S1L_JEEES11_NS12_INS13_ILi2ELi4ELi3EEES16_NSU_INS5_IJS17_S1K_EEENS5_IJS1K_SC_EEEEEEENS4_17SM75_U32x4_LDSM_NENS4_14SM90_TMA_STOREES1Y_NS4_17SM90_U32x4_STSM_NENS4_9Copy_AtomIJS21_NS_6half_tEEEEvEEEvvEEEEvNT_6ParamsE,"",@"SHT_CUDA_INFO"
	.sectionflags	@""
	.align	4


	//----- nvinfo : EIATTR_CUDA_API_VERSION
	.align		4
        /*0000*/ 	.byte	0x04, 0x37
        /*0002*/ 	.short	(.L_24 - .L_23)
.L_23:
        /*0004*/ 	.word	0x00000082


	//----- nvinfo : EIATTR_KPARAM_INFO
	.align		4
.L_24:
        /*0008*/ 	.byte	0x04, 0x17
        /*000a*/ 	.short	(.L_26 - .L_25)
.L_25:
        /*000c*/ 	.word	0x00000000
        /*0010*/ 	.short	0x0000
        /*0012*/ 	.short	0x0070
        /*0014*/ 	.byte	0x00, 0xf0, 0x01, 0x1c


	//----- nvinfo : EIATTR_SPARSE_MMA_MASK
	.align		4
.L_26:
        /*0018*/ 	.byte	0x03, 0x50
        /*001a*/ 	.short	0x0000


	//----- nvinfo : EIATTR_MAXREG_COUNT
	.align		4
        /*001c*/ 	.byte	0x03, 0x1b
        /*001e*/ 	.short	0x00a8


	//----- nvinfo : EIATTR_NUM_BARRIERS
	.align		4
        /*0020*/ 	.byte	0x02, 0x4c
        /*0022*/ 	.byte	0x02
	.zero		1


	//----- nvinfo : EIATTR_EXTERNS
	.align		4
        /*0024*/ 	.byte	0x04, 0x0f
        /*0026*/ 	.short	(.L_28 - .L_27)


	//   ....[0]....
	.align		4
.L_27:
        /*0028*/ 	.word	index@(__assertfail)


	//----- nvinfo : EIATTR_MERCURY_ISA_VERSION
	.align		4
.L_28:
        /*002c*/ 	.byte	0x03, 0x5f
        /*002e*/ 	.short	0x0101


	//----- nvinfo : EIATTR_INT_WARP_WIDE_INSTR_OFFSETS
	.align		4
        /*0030*/ 	.byte	0x04, 0x31
        /*0032*/ 	.short	(.L_30 - .L_29)


	//   ....[0]....
.L_29:
        /*0034*/ 	.word	0x00000aa0


	//   ....[1]....
        /*0038*/ 	.word	0x00000ab0


	//   ....[2]....
        /*003c*/ 	.word	0x00000bb0


	//   ....[3]....
        /*0040*/ 	.word	0x00002210


	//----- nvinfo : EIATTR_COOP_GROUP_MASK_REGIDS
	.align		4
.L_30:
        /*0044*/ 	.byte	0x04, 0x29
        /*0046*/ 	.short	(.L_32 - .L_31)


	//   ....[0]....
.L_31:
        /*0048*/ 	.word	0xffffffff


	//   ....[1]....
        /*004c*/ 	.word	0xffffffff


	//   ....[2]....
        /*0050*/ 	.word	0xffffffff


	//   ....[3]....
        /*0054*/ 	.word	0xffffffff


	//   ....[4]....
        /*0058*/ 	.word	0xffffffff


	//   ....[5]....
        /*005c*/ 	.word	0xffffffff


	//   ....[6]....
        /*0060*/ 	.word	0xffffffff


	//----- nvinfo : EIATTR_COOP_GROUP_INSTR_OFFSETS
	.align		4
.L_32:
        /*0064*/ 	.byte	0x04, 0x28
        /*0066*/ 	.short	(.L_34 - .L_33)


	//   ....[0]....
.L_33:
        /*0068*/ 	.word	0x00000070


	//   ....[1]....
        /*006c*/ 	.word	0x00000080


	//   ....[2]....
        /*0070*/ 	.word	0x00000440


	//   ....[3]....
        /*0074*/ 	.word	0x000006c0


	//   ....[4]....
        /*0078*/ 	.word	0x00000900


	//   ....[5]....
        /*007c*/ 	.word	0x00000d10


	//   ....[6]....
        /*0080*/ 	.word	0x00001810


	//----- nvinfo : EIATTR_REG_RECONFIG
	.align		4
.L_34:
        /*0084*/ 	.byte	0x01, 0x54
	.zero		2


	//----- nvinfo : EIATTR_SYSCALL_OFFSETS
	.align		4
        /*0088*/ 	.byte	0x04, 0x46
        /*008a*/ 	.short	(.L_36 - .L_35)


	//   ....[0]....
.L_35:
        /*008c*/ 	.word	0x000019e0


	//   ....[1]....
        /*0090*/ 	.word	0x00002440


	//   ....[2]....
        /*0094*/ 	.word	0x00002530


	//----- nvinfo : EIATTR_MBARRIER_INSTR_OFFSETS
	.align		4
.L_36:
        /*0098*/ 	.byte	0x04, 0x39
        /*009a*/ 	.short	(.L_38 - .L_37)


	//   ....[0]....
.L_37:
        /*009c*/ 	.word	0x00000560
        /*00a0*/ 	.word	0x000000ff
        /*00a4*/ 	.word	0x00000000
        /*00a8*/ 	.short	0x0100
        /*00aa*/ 	.byte	0x08
	.zero		1


	//   ....[1]....
        /*00ac*/ 	.word	0x00000570
        /*00b0*/ 	.word	0x000000ff
        /*00b4*/ 	.word	0x00000040
        /*00b8*/ 	.short	0x0100
        /*00ba*/ 	.byte	0x08
	.zero		1


	//   ....[2]....
        /*00bc*/ 	.word	0x00000580
        /*00c0*/ 	.word	0x000000ff
        /*00c4*/ 	.word	0x00000008
        /*00c8*/ 	.short	0x0100
        /*00ca*/ 	.byte	0x08
	.zero		1


	//   ....[3]....
        /*00cc*/ 	.word	0x00000590
        /*00d0*/ 	.word	0x000000ff
        /*00d4*/ 	.word	0x00000048
        /*00d8*/ 	.short	0x0100
        /*00da*/ 	.byte	0x08
	.zero		1


	//   ....[4]....
        /*00dc*/ 	.word	0x000005a0
        /*00e0*/ 	.word	0x000000ff
        /*00e4*/ 	.word	0x00000010
        /*00e8*/ 	.short	0x0100
        /*00ea*/ 	.byte	0x08
	.zero		1


	//   ....[5]....
        /*00ec*/ 	.word	0x000005b0
        /*00f0*/ 	.word	0x000000ff
        /*00f4*/ 	.word	0x00000050
        /*00f8*/ 	.short	0x0100
        /*00fa*/ 	.byte	0x08
	.zero		1


	//   ....[6]....
        /*00fc*/ 	.word	0x000005c0
        /*0100*/ 	.word	0x000000ff
        /*0104*/ 	.word	0x00000018
        /*0108*/ 	.short	0x0100
        /*010a*/ 	.byte	0x08
	.zero		1


	//   ....[7]....
        /*010c*/ 	.word	0x000005d0
        /*0110*/ 	.word	0x000000ff
        /*0114*/ 	.word	0x00000058
        /*0118*/ 	.short	0x0100
        /*011a*/ 	.byte	0x08
	.zero		1


	//   ....[8]....
        /*011c*/ 	.word	0x000005e0
        /*0120*/ 	.word	0x000000ff
        /*0124*/ 	.word	0x00000020
        /*0128*/ 	.short	0x0100
        /*012a*/ 	.byte	0x08
	.zero		1


	//   ....[9]....
        /*012c*/ 	.word	0x000005f0
        /*0130*/ 	.word	0x000000ff
        /*0134*/ 	.word	0x00000060
        /*0138*/ 	.short	0x0100
        /*013a*/ 	.byte	0x08
	.zero		1


	//   ....[10]....
        /*013c*/ 	.word	0x00000600
        /*0140*/ 	.word	0x000000ff
        /*0144*/ 	.word	0x00000028
        /*0148*/ 	.short	0x0100
        /*014a*/ 	.byte	0x08
	.zero		1


	//   ....[11]....
        /*014c*/ 	.word	0x00000610
        /*0150*/ 	.word	0x000000ff
        /*0154*/ 	.word	0x00000068
        /*0158*/ 	.short	0x0100
        /*015a*/ 	.byte	0x08
	.zero		1


	//   ....[12]....
        /*015c*/ 	.word	0x00000620
        /*0160*/ 	.word	0x000000ff
        /*0164*/ 	.word	0x00000030
        /*0168*/ 	.short	0x0100
        /*016a*/ 	.byte	0x08
	.zero		1


	//   ....[13]....
        /*016c*/ 	.word	0x00000630
        /*0170*/ 	.word	0x000000ff
        /*0174*/ 	.word	0x00000070
        /*0178*/ 	.short	0x0100
        /*017a*/ 	.byte	0x08
	.zero		1


	//   ....[14]....
        /*017c*/ 	.word	0x00000640
        /*0180*/ 	.word	0x000000ff
        /*0184*/ 	.word	0x00000038
        /*0188*/ 	.short	0x0100
        /*018a*/ 	.byte	0x08
	.zero		1


	//   ....[15]....
        /*018c*/ 	.word	0x00000650
        /*0190*/ 	.word	0x000000ff
        /*0194*/ 	.word	0x00000078
        /*0198*/ 	.short	0x0100
        /*019a*/ 	.byte	0x08
	.zero		1


	//   ....[16]....
        /*019c*/ 	.word	0x00000880
        /*01a0*/ 	.word	0x000000ff
        /*01a4*/ 	.word	0x00000080
        /*01a8*/ 	.short	0x0100
        /*01aa*/ 	.byte	0x08
	.zero		1


	//   ....[17]....
        /*01ac*/ 	.word	0x00000890
        /*01b0*/ 	.word	0x000000ff
        /*01b4*/ 	.word	0x00000098
        /*01b8*/ 	.short	0x0100
        /*01ba*/ 	.byte	0x08
	.zero		1


	//   ....[18]....
        /*01bc*/ 	.word	0x000008a0
        /*01c0*/ 	.word	0x000000ff
        /*01c4*/ 	.word	0x00000088
        /*01c8*/ 	.short	0x0100
        /*01ca*/ 	.byte	0x08
	.zero		1


	//   ....[19]....
        /*01cc*/ 	.word	0x000008b0
        /*01d0*/ 	.word	0x000000ff
        /*01d4*/ 	.word	0x000000a0
        /*01d8*/ 	.short	0x0100
        /*01da*/ 	.byte	0x08
	.zero		1


	//   ....[20]....
        /*01dc*/ 	.word	0x000008c0
        /*01e0*/ 	.word	0x000000ff
        /*01e4*/ 	.word	0x00000090
        /*01e8*/ 	.short	0x0100
        /*01ea*/ 	.byte	0x08
	.zero		1


	//   ....[21]....
        /*01ec*/ 	.word	0x000008d0
        /*01f0*/ 	.word	0x000000ff
        /*01f4*/ 	.word	0x000000a8
        /*01f8*/ 	.short	0x0100
        /*01fa*/ 	.byte	0x08
	.zero		1


	//   ....[22]....
        /*01fc*/ 	.word	0x00000c40
        /*0200*/ 	.word	0x000000ff
        /*0204*/ 	.word	0x000000b0
        /*0208*/ 	.short	0x0100
        /*020a*/ 	.byte	0x06
	.zero		1


	//   ....[23]....
        /*020c*/ 	.word	0x00000cc0
        /*0210*/ 	.word	0x000000ff
        /*0214*/ 	.word	0x000000b8
        /*0218*/ 	.short	0x0100
        /*021a*/ 	.byte	0x06
	.zero		1


	//   ....[24]....
        /*021c*/ 	.word	0x00001a60
        /*0220*/ 	.word	0x00000003
        /*0224*/ 	.word	0x00000000
        /*0228*/ 	.short	0x010a
        /*022a*/ 	.byte	0x3f
	.zero		1


	//   ....[25]....
        /*022c*/ 	.word	0x00001aa0
        /*0230*/ 	.word	0x00000003
        /*0234*/ 	.word	0x00000000
        /*0238*/ 	.short	0x010a
        /*023a*/ 	.byte	0x3f
	.zero		1


	//   ....[26]....
        /*023c*/ 	.word	0x00001e00
        /*0240*/ 	.word	0x000000ff
        /*0244*/ 	.word	0x00000000
        /*0248*/ 	.short	0x010a
        /*024a*/ 	.byte	0x04
	.zero		1


	//   ....[27]....
        /*024c*/ 	.word	0x00001e40
        /*0250*/ 	.word	0x000000ff
        /*0254*/ 	.word	0x00000000
        /*0258*/ 	.short	0x010a
        /*025a*/ 	.byte	0x04
	.zero		1


	//   ....[28]....
        /*025c*/ 	.word	0x000020a0
        /*0260*/ 	.word	0x00000005
        /*0264*/ 	.word	0x00000000
        /*0268*/ 	.short	0x0101
        /*026a*/ 	.byte	0x3f
	.zero		1


	//   ....[29]....
        /*026c*/ 	.word	0x00002290
        /*0270*/ 	.word	0x00000003
        /*0274*/ 	.word	0x00000000
        /*0278*/ 	.short	0x0101
        /*027a*/ 	.byte	0x3f
	.zero		1


	//   ....[30]....
        /*027c*/ 	.word	0x00002e20
        /*0280*/ 	.word	0x00000005
        /*0284*/ 	.word	0x00000080
        /*0288*/ 	.short	0x010a
        /*028a*/ 	.byte	0x3f
	.zero		1


	//   ....[31]....
        /*028c*/ 	.word	0x00003920
        /*0290*/ 	.word	0x000000ff
        /*0294*/ 	.word	0x00000000
        /*0298*/ 	.short	0x0101
        /*029a*/ 	.byte	0x04
	.zero		1


	//   ....[32]....
        /*029c*/ 	.word	0x000039f0
        /*02a0*/ 	.word	0x00000004
        /*02a4*/ 	.word	0x00000080
        /*02a8*/ 	.short	0x010a
        /*02aa*/ 	.byte	0x3f
	.zero		1


	//   ....[33]....
        /*02ac*/ 	.word	0x00004160
        /*02b0*/ 	.word	0x000000ff
        /*02b4*/ 	.word	0x00000000
        /*02b8*/ 	.short	0x0101
        /*02ba*/ 	.byte	0x04
	.zero		1


	//   ....[34]....
        /*02bc*/ 	.word	0x00004af0
        /*02c0*/ 	.word	0x000000ff
        /*02c4*/ 	.word	0x00000000
        /*02c8*/ 	.short	0x0101
        /*02ca*/ 	.byte	0x04
	.zero		1


	//   ....[35]....
        /*02cc*/ 	.word	0x00005100
        /*02d0*/ 	.word	0x000000ff
        /*02d4*/ 	.word	0x000000b8
        /*02d8*/ 	.short	0x010a
        /*02da*/ 	.byte	0x04
	.zero		1


	//   ....[36]....
        /*02dc*/ 	.word	0x00005540
        /*02e0*/ 	.word	0x000000ff
        /*02e4*/ 	.word	0x00000098
        /*02e8*/ 	.short	0x010a
        /*02ea*/ 	.byte	0x05
	.zero		1


	//   ....[37]....
        /*02ec*/ 	.word	0x00005640
        /*02f0*/ 	.word	0x000000ff
        /*02f4*/ 	.word	0x00000080
        /*02f8*/ 	.short	0x010b
        /*02fa*/ 	.byte	0x05
	.zero		1


	//   ....[38]....
        /*02fc*/ 	.word	0x000056d0
        /*0300*/ 	.word	0x000000ff
        /*0304*/ 	.word	0x00000000
        /*0308*/ 	.short	0x0101
        /*030a*/ 	.byte	0x05
	.zero		1


	//   ....[39]....
        /*030c*/ 	.word	0x00005740
        /*0310*/ 	.word	0x000000ff
        /*0314*/ 	.word	0x00000098
        /*0318*/ 	.short	0x010a
        /*031a*/ 	.byte	0x04
	.zero		1


	//   ....[40]....
        /*031c*/ 	.word	0x00005860
        /*0320*/ 	.word	0x000000ff
        /*0324*/ 	.word	0x00000080
        /*0328*/ 	.short	0x010b
        /*032a*/ 	.byte	0x04
	.zero		1


	//   ....[41]....
        /*032c*/ 	.word	0x00005940
        /*0330*/ 	.word	0x000000ff
        /*0334*/ 	.word	0x00000000
        /*0338*/ 	.short	0x0101
        /*033a*/ 	.byte	0x04
	.zero		1


	//   ....[42]....
        /*033c*/ 	.word	0x00005ff0
        /*0340*/ 	.word	0x00000003
        /*0344*/ 	.word	0x00000098
        /*0348*/ 	.short	0x010a
        /*034a*/ 	.byte	0x3f
	.zero		1


	//   ....[43]....
        /*034c*/ 	.word	0x000060c0
        /*0350*/ 	.word	0x00000005
        /*0354*/ 	.word	0x00000098
        /*0358*/ 	.short	0x010a
        /*035a*/ 	.byte	0x3f
	.zero		1


	//   ....[44]....
        /*035c*/ 	.word	0x00006170
        /*0360*/ 	.word	0x00000003
        /*0364*/ 	.word	0x00000098
        /*0368*/ 	.short	0x010a
        /*036a*/ 	.byte	0x3f
	.zero		1


	//   ....[45]....
        /*036c*/ 	.word	0x000064d0
        /*0370*/ 	.word	0x0000000e
        /*0374*/ 	.word	0x00000040
        /*0378*/ 	.short	0x010a
        /*037a*/ 	.byte	0x3f
	.zero		1


	//   ....[46]....
        /*037c*/ 	.word	0x00006880
        /*0380*/ 	.word	0x00000004
        /*0384*/ 	.word	0x000000b8
        /*0388*/ 	.short	0x0101
        /*038a*/ 	.byte	0x3f
	.zero		1


	//   ....[47]....
        /*038c*/ 	.word	0x00006f80
        /*0390*/ 	.word	0x00000005
        /*0394*/ 	.word	0x00000000
        /*0398*/ 	.short	0x010a
        /*039a*/ 	.byte	0x3f
	.zero		1


	//   ....[48]....
        /*039c*/ 	.word	0x00007000
        /*03a0*/ 	.word	0x00000007
        /*03a4*/ 	.word	0x00000000
        /*03a8*/ 	.short	0x010a
        /*03aa*/ 	.byte	0x3f
	.zero		1


	//   ....[49]....
        /*03ac*/ 	.word	0x00007090
        /*03b0*/ 	.word	0x00000006
        /*03b4*/ 	.word	0x00000000
        /*03b8*/ 	.short	0x010a
        /*03ba*/ 	.byte	0x3f
	.zero		1


	//   ....[50]....
        /*03bc*/ 	.word	0x00007120
        /*03c0*/ 	.word	0x00000009
        /*03c4*/ 	.word	0x00000000
        /*03c8*/ 	.short	0x010a
        /*03ca*/ 	.byte	0x3f
	.zero		1


	//   ....[51]....
        /*03cc*/ 	.word	0x000071b0
        /*03d0*/ 	.word	0x00000006
        /*03d4*/ 	.word	0x00000000
        /*03d8*/ 	.short	0x010a
        /*03da*/ 	.byte	0x3f
	.zero		1


	//   ....[52]....
        /*03dc*/ 	.word	0x00007240
        /*03e0*/ 	.word	0x00000009
        /*03e4*/ 	.word	0x00000000
        /*03e8*/ 	.short	0x010a
        /*03ea*/ 	.byte	0x3f
	.zero		1


	//   ....[53]....
        /*03ec*/ 	.word	0x000072d0
        /*03f0*/ 	.word	0x00000006
        /*03f4*/ 	.word	0x00000000
        /*03f8*/ 	.short	0x010a
        /*03fa*/ 	.byte	0x3f
	.zero		1


	//   ....[54]....
        /*03fc*/ 	.word	0x00007360
        /*0400*/ 	.word	0x00000003
        /*0404*/ 	.word	0x00000000
        /*0408*/ 	.short	0x010a
        /*040a*/ 	.byte	0x3f
	.zero		1


	//   ....[55]....
        /*040c*/ 	.word	0x000073c0
        /*0410*/ 	.word	0x00000003
        /*0414*/ 	.word	0x00000000
        /*0418*/ 	.short	0x010a
        /*041a*/ 	.byte	0x3f
	.zero		1


	//   ....[56]....
        /*041c*/ 	.word	0x00007420
        /*0420*/ 	.word	0x00000005
        /*0424*/ 	.word	0x00000000
        /*0428*/ 	.short	0x010a
        /*042a*/ 	.byte	0x3f
	.zero		1


	//   ....[57]....
        /*042c*/ 	.word	0x00007470
        /*0430*/ 	.word	0x00000005
        /*0434*/ 	.word	0x00000080
        /*0438*/ 	.short	0x010a
        /*043a*/ 	.byte	0x3f
	.zero		1


	//   ....[58]....
        /*043c*/ 	.word	0x000074c0
        /*0440*/ 	.word	0x00000004
        /*0444*/ 	.word	0x00000080
        /*0448*/ 	.short	0x010a
        /*044a*/ 	.byte	0x3f
	.zero		1


	//   ....[59]....
        /*044c*/ 	.word	0x00007520
        /*0450*/ 	.word	0x00000003
        /*0454*/ 	.word	0x000000b8
        /*0458*/ 	.short	0x010a
        /*045a*/ 	.byte	0x3f
	.zero		1


	//   ....[60]....
        /*045c*/ 	.word	0x00007580
        /*0460*/ 	.word	0x00000005
        /*0464*/ 	.word	0x00000098
        /*0468*/ 	.short	0x010a
        /*046a*/ 	.byte	0x3f
	.zero		1


	//   ....[61]....
        /*046c*/ 	.word	0x000075e0
        /*0470*/ 	.word	0x00000005
        /*0474*/ 	.word	0x00000098
        /*0478*/ 	.short	0x010a
        /*047a*/ 	.byte	0x3f
	.zero		1


	//   ....[62]....
        /*047c*/ 	.word	0x00007630
        /*0480*/ 	.word	0x00000003
        /*0484*/ 	.word	0x00000098
        /*0488*/ 	.short	0x010a
        /*048a*/ 	.byte	0x3f
	.zero		1


	//   ....[63]....
        /*048c*/ 	.word	0x00007680
        /*0490*/ 	.word	0x00000005
        /*0494*/ 	.word	0x00000098
        /*0498*/ 	.short	0x010a
        /*049a*/ 	.byte	0x3f
	.zero		1


	//   ....[64]....
        /*049c*/ 	.word	0x00007750
        /*04a0*/ 	.word	0x0000000e
        /*04a4*/ 	.word	0x00000040
        /*04a8*/ 	.short	0x010a
        /*04aa*/ 	.byte	0x3f
	.zero		1


	//   ....[65]....
        /*04ac*/ 	.word	0x00007820
        /*04b0*/ 	.word	0x00000005
        /*04b4*/ 	.word	0x00000000
        /*04b8*/ 	.short	0x010a
        /*04ba*/ 	.byte	0x3f
	.zero		1


	//   ....[66]....
        /*04bc*/ 	.word	0x00007870
        /*04c0*/ 	.word	0x00000007
        /*04c4*/ 	.word	0x00000000
        /*04c8*/ 	.short	0x010a
        /*04ca*/ 	.byte	0x3f
	.zero		1


	//   ....[67]....
        /*04cc*/ 	.word	0x000078c0
        /*04d0*/ 	.word	0x00000006
        /*04d4*/ 	.word	0x00000000
        /*04d8*/ 	.short	0x010a
        /*04da*/ 	.byte	0x3f
	.zero		1


	//   ....[68]....
        /*04dc*/ 	.word	0x00007910
        /*04e0*/ 	.word	0x00000009
        /*04e4*/ 	.word	0x00000000
        /*04e8*/ 	.short	0x010a
        /*04ea*/ 	.byte	0x3f
	.zero		1


	//   ....[69]....
        /*04ec*/ 	.word	0x00007960
        /*04f0*/ 	.word	0x00000006
        /*04f4*/ 	.word	0x00000000
        /*04f8*/ 	.short	0x010a
        /*04fa*/ 	.byte	0x3f
	.zero		1


	//   ....[70]....
        /*04fc*/ 	.word	0x000079b0
        /*0500*/ 	.word	0x00000009
        /*0504*/ 	.word	0x00000000
        /*0508*/ 	.short	0x010a
        /*050a*/ 	.byte	0x3f
	.zero		1


	//   ....[71]....
        /*050c*/ 	.word	0x00007a00
        /*0510*/ 	.word	0x00000006
        /*0514*/ 	.word	0x00000000
        /*0518*/ 	.short	0x010a
        /*051a*/ 	.byte	0x3f
	.zero		1


	//----- nvinfo : EIATTR_NUM_MBARRIERS
	.align		4
.L_38:
        /*051c*/ 	.byte	0x03, 0x38
        /*051e*/ 	.short	0x0018


	//----- nvinfo : EIATTR_EXIT_INSTR_OFFSETS
	.align		4
        /*0520*/ 	.byte	0x04, 0x1c
        /*0522*/ 	.short	(.L_40 - .L_39)


	//   ....[0]....
.L_39:
        /*0524*/ 	.word	0x000073b0


	//----- nvinfo : EIATTR_MAX_THREADS
	.align		4
.L_40:
        /*0528*/ 	.byte	0x04, 0x05
        /*052a*/ 	.short	(.L_42 - .L_41)
.L_41:
        /*052c*/ 	.word	0x00000180
        /*0530*/ 	.word	0x00000001
        /*0534*/ 	.word	0x00000001


	//----- nvinfo : EIATTR_CRS_STACK_SIZE
	.align		4
.L_42:
        /*0538*/ 	.byte	0x04, 0x1e
        /*053a*/ 	.short	(.L_44 - .L_43)
.L_43:
        /*053c*/ 	.word	0x00000000


	//----- nvinfo : EIATTR_CBANK_PARAM_SIZE
	.align		4
.L_44:
        /*0540*/ 	.byte	0x03, 0x19
        /*0542*/ 	.short	0x0770


	//----- nvinfo : EIATTR_PARAM_CBANK
	.align		4
        /*0544*/ 	.byte	0x04, 0x0a
        /*0546*/ 	.short	(.L_46 - .L_45)
	.align		4
.L_45:
        /*0548*/ 	.word	index@(.nv.constant0._ZN7cutlass13device_kernelINS_4gemm6kernel13GemmUniversalIN4cute5tupleIJiiiiEEENS1_10collective13CollectiveMmaINS1_34MainloopSm90TmaGmmaWarpSpecializedILi8ENS5_IJNS4_1CILi2EEENSA_ILi1EEESC_EEENS1_35KernelTmaWarpSpecializedCooperativeEEENS5_IJNSA_ILi128EEENSA_ILi64EEESH_EEENS_10bfloat16_tENS5_IJlSC_lEEESJ_SK_NS4_8TiledMMAINS4_8MMA_AtomIJNS4_4SM904GMMA27MMA_64x64x16_F32BF16BF16_SSILNSO_5MajorE0ELSQ_0ELNSO_7ScaleInE1ELSR_1EEEEEENS4_6LayoutISD_NS5_IJSC_NSA_ILi0EEESV_EEEEENS5_IJNS4_10UnderscoreESY_SY_EEEEENS4_13SM90_TMA_LOADENS4_14ComposedLayoutINS4_7SwizzleILi3ELi4ELi3EEENS4_18smem_ptr_flag_bitsILi16EEENSU_INS5_IJNSA_ILi8EEESH_EEENS5_IJSH_SC_EEEEEEEvNS4_8identityENS4_23SM90_TMA_LOAD_MULTICASTES1B_vS1C_EENS_8epilogue10collective18CollectiveEpilogueINS1F_22Sm90TmaWarpSpecializedILi3ELi2ELi16ELb1ELb0EEEJSI_NS5_IJSG_NSA_ILi32EEEEEESJ_SK_SJ_SK_NS1F_6fusion15FusionCallbacksIS1J_NS1M_23LinCombPerRowBiasEltActINS1F_6thread4ReLuESJ_fSJ_SJ_fLi8ELNS_15FloatRoundStyleE2EEESI_S1L_JEEES11_NS12_INS13_ILi2ELi4ELi3EEES16_NSU_INS5_IJS17_S1K_EEENS5_IJS1K_SC_EEEEEEENS4_17SM75_U32x4_LDSM_NENS4_14SM90_TMA_STOREES1Y_NS4_17SM90_U32x4_STSM_NENS4_9Copy_AtomIJS21_NS_6half_tEEEEvEEEvvEEEEvNT_6ParamsE)
        /*054c*/ 	.short	0x0210
        /*054e*/ 	.short	0x0770


	//----- nvinfo : EIATTR_SW_WAR
	.align		4
.L_46:
        /*0550*/ 	.byte	0x04, 0x36
        /*0552*/ 	.short	(.L_48 - .L_47)
.L_47:
        /*0554*/ 	.word	0x00000008
.L_48:


//--------------------- .nv.callgraph             --------------------------
	.section	.nv.callgraph,"",@"SHT_CUDA_CALLGRAPH"
	.align	4
	.sectionentsize	8
	.align		4
        /*0000*/ 	.word	0x00000000
	.align		4
        /*0004*/ 	.word	0xffffffff
	.align		4
        /*0008*/ 	.word	index@(_ZN7cutlass13device_kernelINS_4gemm6kernel13GemmUniversalIN4cute5tupleIJiiiiEEENS1_10collective13CollectiveMmaINS1_34MainloopSm90TmaGmmaWarpSpecializedILi8ENS5_IJNS4_1CILi2EEENSA_ILi1EEESC_EEENS1_35KernelTmaWarpSpecializedCooperativeEEENS5_IJNSA_ILi128EEENSA_ILi64EEESH_EEENS_10bfloat16_tENS5_IJlSC_lEEESJ_SK_NS4_8TiledMMAINS4_8MMA_AtomIJNS4_4SM904GMMA27MMA_64x64x16_F32BF16BF16_SSILNSO_5MajorE0ELSQ_0ELNSO_7ScaleInE1ELSR_1EEEEEENS4_6LayoutISD_NS5_IJSC_NSA_ILi0EEESV_EEEEENS5_IJNS4_10UnderscoreESY_SY_EEEEENS4_13SM90_TMA_LOADENS4_14ComposedLayoutINS4_7SwizzleILi3ELi4ELi3EEENS4_18smem_ptr_flag_bitsILi16EEENSU_INS5_IJNSA_ILi8EEESH_EEENS5_IJSH_SC_EEEEEEEvNS4_8identityENS4_23SM90_TMA_LOAD_MULTICASTES1B_vS1C_EENS_8epilogue10collective18CollectiveEpilogueINS1F_22Sm90TmaWarpSpecializedILi3ELi2ELi16ELb1ELb0EEEJSI_NS5_IJSG_NSA_ILi32EEEEEESJ_SK_SJ_SK_NS1F_6fusion15FusionCallbacksIS1J_NS1M_23LinCombPerRowBiasEltActINS1F_6thread4ReLuESJ_fSJ_SJ_fLi8ELNS_15FloatRoundStyleE2EEESI_S1L_JEEES11_NS12_INS13_ILi2ELi4ELi3EEES16_NSU_INS5_IJS17_S1K_EEENS5_IJS1K_SC_EEEEEEENS4_17SM75_U32x4_LDSM_NENS4_14SM90_TMA_STOREES1Y_NS4_17SM90_U32x4_STSM_NENS4_9Copy_AtomIJS21_NS_6half_tEEEEvEEEvvEEEEvNT_6ParamsE)
	.align		4
        /*000c*/ 	.word	index@(__assertfail)
	.align		4
        /*0010*/ 	.word	0x00000000
	.align		4
        /*0014*/ 	.word	0xfffffffe
	.align		4
        /*0018*/ 	.word	0x00000000
	.align		4
        /*001c*/ 	.word	0xfffffffd
	.align		4
        /*0020*/ 	.word	0x00000000
	.align		4
        /*0024*/ 	.word	0xfffffffc


//--------------------- .nv.constant4             --------------------------
	.section	.nv.constant4,"a",@progbits
	.align	8
	.align		8
.nv.constant4:
        /*0000*/ 	.dword	__assertfail
	.align		8
        /*0008*/ 	.dword	__unnamed_1
	.align		8
        /*0010*/ 	.dword	__unnamed_2
	.align		8
        /*0018*/ 	.dword	_ZN39_INTERNAL_e1a2253f_4_k_cu_45cc833a_35204cuda3std3__45__cpo5beginE
	.align		8
        /*0020*/ 	.dword	_ZN39_INTERNAL_e1a2253f_4_k_cu_45cc833a_35204cuda3std3__45__cpo3endE
	.align		8
        /*0028*/ 	.dword	_ZN39_INTERNAL_e1a2253f_4_k_cu_45cc833a_35204cuda3std3__45__cpo6cbeginE
	.align		8
        /*0030*/ 	.dword	_ZN39_INTERNAL_e1a2253f_4_k_cu_45cc833a_35204cuda3std3__45__cpo4cendE
	.align		8
        /*0038*/ 	.dword	_ZN39_INTERNAL_e1a2253f_4_k_cu_45cc833a_35204cuda3std3__441_GLOBAL__N__e1a2253f_4_k_cu_45cc833a_35206ignoreE
	.align		8
        /*0040*/ 	.dword	_ZN39_INTERNAL_e1a2253f_4_k_cu_45cc833a_35204cuda3std3__419piecewise_constructE
	.align		8
        /*0048*/ 	.dword	_ZN39_INTERNAL_e1a2253f_4_k_cu_45cc833a_35204cuda3std3__48in_placeE
	.align		8
        /*0050*/ 	.dword	_ZN39_INTERNAL_e1a2253f_4_k_cu_45cc833a_35204cuda3std6ranges3__45__cpo4swapE
	.align		8
        /*0058*/ 	.dword	_ZN39_INTERNAL_e1a2253f_4_k_cu_45cc833a_35204cuda3std6ranges3__45__cpo9iter_moveE
	.align		8
        /*0060*/ 	.dword	_ZN39_INTERNAL_e1a2253f_4_k_cu_45cc833a_35204cute7productE
	.align		8
        /*0068*/ 	.dword	_ZN39_INTERNAL_e1a2253f_4_k_cu_45cc833a_35204cute1_E
	.align		8
        /*0070*/ 	.dword	$str$22
	.align		8
        /*0078*/ 	.dword	$str$23
	.align		8
        /*0080*/ 	.dword	$str$26
	.align		8
        /*0088*/ 	.dword	$str$27


//--------------------- .text._ZN7cutlass13device_kernelINS_4gemm6kernel13GemmUniversalIN4cute5tupleIJiiiiEEENS1_10collective13CollectiveMmaINS1_34MainloopSm90TmaGmmaWarpSpecializedILi8ENS5_IJNS4_1CILi2EEENSA_ILi1EEESC_EEENS1_35KernelTmaWarpSpecializedCooperativeEEENS5_IJNSA_ILi128EEENSA_ILi64EEESH_EEENS_10bfloat16_tENS5_IJlSC_lEEESJ_SK_NS4_8TiledMMAINS4_8MMA_AtomIJNS4_4SM904GMMA27MMA_64x64x16_F32BF16BF16_SSILNSO_5MajorE0ELSQ_0ELNSO_7ScaleInE1ELSR_1EEEEEENS4_6LayoutISD_NS5_IJSC_NSA_ILi0EEESV_EEEEENS5_IJNS4_10UnderscoreESY_SY_EEEEENS4_13SM90_TMA_LOADENS4_14ComposedLayoutINS4_7SwizzleILi3ELi4ELi3EEENS4_18smem_ptr_flag_bitsILi16EEENSU_INS5_IJNSA_ILi8EEESH_EEENS5_IJSH_SC_EEEEEEEvNS4_8identityENS4_23SM90_TMA_LOAD_MULTICASTES1B_vS1C_EENS_8epilogue10collective18CollectiveEpilogueINS1F_22Sm90TmaWarpSpecializedILi3ELi2ELi16ELb1ELb0EEEJSI_NS5_IJSG_NSA_ILi32EEEEEESJ_SK_SJ_SK_NS1F_6fusion15FusionCallbacksIS1J_NS1M_23LinCombPerRowBiasEltActINS1F_6thread4ReLuESJ_fSJ_SJ_fLi8ELNS_15FloatRoundStyleE2EEESI_S1L_JEEES11_NS12_INS13_ILi2ELi4ELi3EEES16_NSU_INS5_IJS17_S1K_EEENS5_IJS1K_SC_EEEEEEENS4_17SM75_U32x4_LDSM_NENS4_14SM90_TMA_STOREES1Y_NS4_17SM90_U32x4_STSM_NENS4_9Copy_AtomIJS21_NS_6half_tEEEEvEEEvvEEEEvNT_6ParamsE --------------------------
	.section	.text._ZN7cutlass13device_kernelINS_4gemm6kernel13GemmUniversalIN4cute5tupleIJiiiiEEENS1_10collective13CollectiveMmaINS1_34MainloopSm90TmaGmmaWarpSpecializedILi8ENS5_IJNS4_1CILi2EEENSA_ILi1EEESC_EEENS1_35KernelTmaWarpSpecializedCooperativeEEENS5_IJNSA_ILi128EEENSA_ILi64EEESH_EEENS_10bfloat16_tENS5_IJlSC_lEEESJ_SK_NS4_8TiledMMAINS4_8MMA_AtomIJNS4_4SM904GMMA27MMA_64x64x16_F32BF16BF16_SSILNSO_5MajorE0ELSQ_0ELNSO_7ScaleInE1ELSR_1EEEEEENS4_6LayoutISD_NS5_IJSC_NSA_ILi0EEESV_EEEEENS5_IJNS4_10UnderscoreESY_SY_EEEEENS4_13SM90_TMA_LOADENS4_14ComposedLayoutINS4_7SwizzleILi3ELi4ELi3EEENS4_18smem_ptr_flag_bitsILi16EEENSU_INS5_IJNSA_ILi8EEESH_EEENS5_IJSH_SC_EEEEEEEvNS4_8identityENS4_23SM90_TMA_LOAD_MULTICASTES1B_vS1C_EENS_8epilogue10collective18CollectiveEpilogueINS1F_22Sm90TmaWarpSpecializedILi3ELi2ELi16ELb1ELb0EEEJSI_NS5_IJSG_NSA_ILi32EEEEEESJ_SK_SJ_SK_NS1F_6fusion15FusionCallbacksIS1J_NS1M_23LinCombPerRowBiasEltActINS1F_6thread4ReLuESJ_fSJ_SJ_fLi8ELNS_15FloatRoundStyleE2EEESI_S1L_JEEES11_NS12_INS13_ILi2ELi4ELi3EEES16_NSU_INS5_IJS17_S1K_EEENS5_IJS1K_SC_EEEEEEENS4_17SM75_U32x4_LDSM_NENS4_14SM90_TMA_STOREES1Y_NS4_17SM90_U32x4_STSM_NENS4_9Copy_AtomIJS21_NS_6half_tEEEEvEEEvvEEEEvNT_6ParamsE,"ax",@progbits
	.align	128
.text._ZN7cutlass13device_kernelINS_4gemm6kernel13GemmUniversalIN4cute5tupleIJiiiiEEENS1_10collective13CollectiveMmaINS1_34MainloopSm90TmaGmmaWarpSpecializedILi8ENS5_IJNS4_1CILi2EEENSA_ILi1EEESC_EEENS1_35KernelTmaWarpSpecializedCooperativeEEENS5_IJNSA_ILi128EEENSA_ILi64EEESH_EEENS_10bfloat16_tENS5_IJlSC_lEEESJ_SK_NS4_8TiledMMAINS4_8MMA_AtomIJNS4_4SM904GMMA27MMA_64x64x16_F32BF16BF16_SSILNSO_5MajorE0ELSQ_0ELNSO_7ScaleInE1ELSR_1EEEEEENS4_6LayoutISD_NS5_IJSC_NSA_ILi0EEESV_EEEEENS5_IJNS4_10UnderscoreESY_SY_EEEEENS4_13SM90_TMA_LOADENS4_14ComposedLayoutINS4_7SwizzleILi3ELi4ELi3EEENS4_18smem_ptr_flag_bitsILi16EEENSU_INS5_IJNSA_ILi8EEESH_EEENS5_IJSH_SC_EEEEEEEvNS4_8identityENS4_23SM90_TMA_LOAD_MULTICASTES1B_vS1C_EENS_8epilogue10collective18CollectiveEpilogueINS1F_22Sm90TmaWarpSpecializedILi3ELi2ELi16ELb1ELb0EEEJSI_NS5_IJSG_NSA_ILi32EEEEEESJ_SK_SJ_SK_NS1F_6fusion15FusionCallbacksIS1J_NS1M_23LinCombPerRowBiasEltActINS1F_6thread4ReLuESJ_fSJ_SJ_fLi8ELNS_15FloatRoundStyleE2EEESI_S1L_JEEES11_NS12_INS13_ILi2ELi4ELi3EEES16_NSU_INS5_IJS17_S1K_EEENS5_IJS1K_SC_EEEEEEENS4_17SM75_U32x4_LDSM_NENS4_14SM90_TMA_STOREES1Y_NS4_17SM90_U32x4_STSM_NENS4_9Copy_AtomIJS21_NS_6half_tEEEEvEEEvvEEEEvNT_6ParamsE:
        .type           _ZN7cutlass13device_kernelINS_4gemm6kernel13GemmUniversalIN4cute5tupleIJiiiiEEENS1_10collective13CollectiveMmaINS1_34MainloopSm90TmaGmmaWarpSpecializedILi8ENS5_IJNS4_1CILi2EEENSA_ILi1EEESC_EEENS1_35KernelTmaWarpSpecializedCooperativeEEENS5_IJNSA_ILi128EEENSA_ILi64EEESH_EEENS_10bfloat16_tENS5_IJlSC_lEEESJ_SK_NS4_8TiledMMAINS4_8MMA_AtomIJNS4_4SM904GMMA27MMA_64x64x16_F32BF16BF16_SSILNSO_5MajorE0ELSQ_0ELNSO_7ScaleInE1ELSR_1EEEEEENS4_6LayoutISD_NS5_IJSC_NSA_ILi0EEESV_EEEEENS5_IJNS4_10UnderscoreESY_SY_EEEEENS4_13SM90_TMA_LOADENS4_14ComposedLayoutINS4_7SwizzleILi3ELi4ELi3EEENS4_18smem_ptr_flag_bitsILi16EEENSU_INS5_IJNSA_ILi8EEESH_EEENS5_IJSH_SC_EEEEEEEvNS4_8identityENS4_23SM90_TMA_LOAD_MULTICASTES1B_vS1C_EENS_8epilogue10collective18CollectiveEpilogueINS1F_22Sm90TmaWarpSpecializedILi3ELi2ELi16ELb1ELb0EEEJSI_NS5_IJSG_NSA_ILi32EEEEEESJ_SK_SJ_SK_NS1F_6fusion15FusionCallbacksIS1J_NS1M_23LinCombPerRowBiasEltActINS1F_6thread4ReLuESJ_fSJ_SJ_fLi8ELNS_15FloatRoundStyleE2EEESI_S1L_JEEES11_NS12_INS13_ILi2ELi4ELi3EEES16_NSU_INS5_IJS17_S1K_EEENS5_IJS1K_SC_EEEEEEENS4_17SM75_U32x4_LDSM_NENS4_14SM90_TMA_STOREES1Y_NS4_17SM90_U32x4_STSM_NENS4_9Copy_AtomIJS21_NS_6half_tEEEEvEEEvvEEEEvNT_6ParamsE,@function
        .size           _ZN7cutlass13device_kernelINS_4gemm6kernel13GemmUniversalIN4cute5tupleIJiiiiEEENS1_10collective13CollectiveMmaINS1_34MainloopSm90TmaGmmaWarpSpecializedILi8ENS5_IJNS4_1CILi2EEENSA_ILi1EEESC_EEENS1_35KernelTmaWarpSpecializedCooperativeEEENS5_IJNSA_ILi128EEENSA_ILi64EEESH_EEENS_10bfloat16_tENS5_IJlSC_lEEESJ_SK_NS4_8TiledMMAINS4_8MMA_AtomIJNS4_4SM904GMMA27MMA_64x64x16_F32BF16BF16_SSILNSO_5MajorE0ELSQ_0ELNSO_7ScaleInE1ELSR_1EEEEEENS4_6LayoutISD_NS5_IJSC_NSA_ILi0EEESV_EEEEENS5_IJNS4_10UnderscoreESY_SY_EEEEENS4_13SM90_TMA_LOADENS4_14ComposedLayoutINS4_7SwizzleILi3ELi4ELi3EEENS4_18smem_ptr_flag_bitsILi16EEENSU_INS5_IJNSA_ILi8EEESH_EEENS5_IJSH_SC_EEEEEEEvNS4_8identityENS4_23SM90_TMA_LOAD_MULTICASTES1B_vS1C_EENS_8epilogue10collective18CollectiveEpilogueINS1F_22Sm90TmaWarpSpecializedILi3ELi2ELi16ELb1ELb0EEEJSI_NS5_IJSG_NSA_ILi32EEEEEESJ_SK_SJ_SK_NS1F_6fusion15FusionCallbacksIS1J_NS1M_23LinCombPerRowBiasEltActINS1F_6thread4ReLuESJ_fSJ_SJ_fLi8ELNS_15FloatRoundStyleE2EEESI_S1L_JEEES11_NS12_INS13_ILi2ELi4ELi3EEES16_NSU_INS5_IJS17_S1K_EEENS5_IJS1K_SC_EEEEEEENS4_17SM75_U32x4_LDSM_NENS4_14SM90_TMA_STOREES1Y_NS4_17SM90_U32x4_STSM_NENS4_9Copy_AtomIJS21_NS_6half_tEEEEvEEEvvEEEEvNT_6ParamsE,(.L_x_162 - _ZN7cutlass13device_kernelINS_4gemm6kernel13GemmUniversalIN4cute5tupleIJiiiiEEENS1_10collective13CollectiveMmaINS1_34MainloopSm90TmaGmmaWarpSpecializedILi8ENS5_IJNS4_1CILi2EEENSA_ILi1EEESC_EEENS1_35KernelTmaWarpSpecializedCooperativeEEENS5_IJNSA_ILi128EEENSA_ILi64EEESH_EEENS_10bfloat16_tENS5_IJlSC_lEEESJ_SK_NS4_8TiledMMAINS4_8MMA_AtomIJNS4_4SM904GMMA27MMA_64x64x16_F32BF16BF16_SSILNSO_5MajorE0ELSQ_0ELNSO_7ScaleInE1ELSR_1EEEEEENS4_6LayoutISD_NS5_IJSC_NSA_ILi0EEESV_EEEEENS5_IJNS4_10UnderscoreESY_SY_EEEEENS4_13SM90_TMA_LOADENS4_14ComposedLayoutINS4_7SwizzleILi3ELi4ELi3EEENS4_18smem_ptr_flag_bitsILi16EEENSU_INS5_IJNSA_ILi8EEESH_EEENS5_IJSH_SC_EEEEEEEvNS4_8identityENS4_23SM90_TMA_LOAD_MULTICASTES1B_vS1C_EENS_8epilogue10collective18CollectiveEpilogueINS1F_22Sm90TmaWarpSpecializedILi3ELi2ELi16ELb1ELb0EEEJSI_NS5_IJSG_NSA_ILi32EEEEEESJ_SK_SJ_SK_NS1F_6fusion15FusionCallbacksIS1J_NS1M_23LinCombPerRowBiasEltActINS1F_6thread4ReLuESJ_fSJ_SJ_fLi8ELNS_15FloatRoundStyleE2EEESI_S1L_JEEES11_NS12_INS13_ILi2ELi4ELi3EEES16_NSU_INS5_IJS17_S1K_EEENS5_IJS1K_SC_EEEEEEENS4_17SM75_U32x4_LDSM_NENS4_14SM90_TMA_STOREES1Y_NS4_17SM90_U32x4_STSM_NENS4_9Copy_AtomIJS21_NS_6half_tEEEEvEEEvvEEEEvNT_6ParamsE)
        .other          _ZN7cutlass13device_kernelINS_4gemm6kernel13GemmUniversalIN4cute5tupleIJiiiiEEENS1_10collective13CollectiveMmaINS1_34MainloopSm90TmaGmmaWarpSpecializedILi8ENS5_IJNS4_1CILi2EEENSA_ILi1EEESC_EEENS1_35KernelTmaWarpSpecializedCooperativeEEENS5_IJNSA_ILi128EEENSA_ILi64EEESH_EEENS_10bfloat16_tENS5_IJlSC_lEEESJ_SK_NS4_8TiledMMAINS4_8MMA_AtomIJNS4_4SM904GMMA27MMA_64x64x16_F32BF16BF16_SSILNSO_5MajorE0ELSQ_0ELNSO_7ScaleInE1ELSR_1EEEEEENS4_6LayoutISD_NS5_IJSC_NSA_ILi0EEESV_EEEEENS5_IJNS4_10UnderscoreESY_SY_EEEEENS4_13SM90_TMA_LOADENS4_14ComposedLayoutINS4_7SwizzleILi3ELi4ELi3EEENS4_18smem_ptr_flag_bitsILi16EEENSU_INS5_IJNSA_ILi8EEESH_EEENS5_IJSH_SC_EEEEEEEvNS4_8identityENS4_23SM90_TMA_LOAD_MULTICASTES1B_vS1C_EENS_8epilogue10collective18CollectiveEpilogueINS1F_22Sm90TmaWarpSpecializedILi3ELi2ELi16ELb1ELb0EEEJSI_NS5_IJSG_NSA_ILi32EEEEEESJ_SK_SJ_SK_NS1F_6fusion15FusionCallbacksIS1J_NS1M_23LinCombPerRowBiasEltActINS1F_6thread4ReLuESJ_fSJ_SJ_fLi8ELNS_15FloatRoundStyleE2EEESI_S1L_JEEES11_NS12_INS13_ILi2ELi4ELi3EEES16_NSU_INS5_IJS17_S1K_EEENS5_IJS1K_SC_EEEEEEENS4_17SM75_U32x4_LDSM_NENS4_14SM90_TMA_STOREES1Y_NS4_17SM90_U32x4_STSM_NENS4_9Copy_AtomIJS21_NS_6half_tEEEEvEEEvvEEEEvNT_6ParamsE,@"STO_CUDA_ENTRY STV_DEFAULT"
_ZN7cutlass13device_kernelINS_4gemm6kernel13GemmUniversalIN4cute5tupleIJiiiiEEENS1_10collective13CollectiveMmaINS1_34MainloopSm90TmaGmmaWarpSpecializedILi8ENS5_IJNS4_1CILi2EEENSA_ILi1EEESC_EEENS1_35KernelTmaWarpSpecializedCooperativeEEENS5_IJNSA_ILi128EEENSA_ILi64EEESH_EEENS_10bfloat16_tENS5_IJlSC_lEEESJ_SK_NS4_8TiledMMAINS4_8MMA_AtomIJNS4_4SM904GMMA27MMA_64x64x16_F32BF16BF16_SSILNSO_5MajorE0ELSQ_0ELNSO_7ScaleInE1ELSR_1EEEEEENS4_6LayoutISD_NS5_IJSC_NSA_ILi0EEESV_EEEEENS5_IJNS4_10UnderscoreESY_SY_EEEEENS4_13SM90_TMA_LOADENS4_14ComposedLayoutINS4_7SwizzleILi3ELi4ELi3EEENS4_18smem_ptr_flag_bitsILi16EEENSU_INS5_IJNSA_ILi8EEESH_EEENS5_IJSH_SC_EEEEEEEvNS4_8identityENS4_23SM90_TMA_LOAD_MULTICASTES1B_vS1C_EENS_8epilogue10collective18CollectiveEpilogueINS1F_22Sm90TmaWarpSpecializedILi3ELi2ELi16ELb1ELb0EEEJSI_NS5_IJSG_NSA_ILi32EEEEEESJ_SK_SJ_SK_NS1F_6fusion15FusionCallbacksIS1J_NS1M_23LinCombPerRowBiasEltActINS1F_6thread4ReLuESJ_fSJ_SJ_fLi8ELNS_15FloatRoundStyleE2EEESI_S1L_JEEES11_NS12_INS13_ILi2ELi4ELi3EEES16_NSU_INS5_IJS17_S1K_EEENS5_IJS1K_SC_EEEEEEENS4_17SM75_U32x4_LDSM_NENS4_14SM90_TMA_STOREES1Y_NS4_17SM90_U32x4_STSM_NENS4_9Copy_AtomIJS21_NS_6half_tEEEEvEEEvvEEEEvNT_6ParamsE:
[----:B------:R-:W1:Y:S01]  /*0000*/  LDC R1, c[0x0][0x28] ;  /* 0x00000a00ff017b82 */ /* 0x000e620000000800 */
[----:B------:R-:W2:Y:S07]  /*0010*/  S2R R18, SR_TID.X ;  /* 0x0000000000127919 */ /* 0x000eae0000002100 */
[----:B------:R-:W3:Y:S01]  /*0020*/  LDC.64 R4, c[0x0][0x588] ;  /* 0x00016200ff047b82 */ /* 0x000ee20000000a00 */
[----:B------:R-:W-:Y:S01]  /*0030*/  ELECT P0, URZ, PT ;  /* 0x00000000003f782f */ /* 0x000fe20003800000 */
[----:B------:R-:W-:Y:S01]  /*0040*/  BSSY B0, `(.L_x_0) ;  /* 0x0000016000007945 */ /* 0x000fe20003800000 */
[----:B--2---:R-:W-:-:S02]  /*0050*/  SHF.R.U32.HI R7, RZ, 0x5, R18 ;  /* 0x00000005ff077819 */ /* 0x004fc40000011612 */
[----:B------:R-:W-:-:S03]  /*0060*/  SHF.R.U32.HI R2, RZ, 0x7, R18 ;  /* 0x00000007ff027819 */ /* 0x000fc60000011612 */
[----:B------:R-:W2:Y:S04]  /*0070*/  SHFL.IDX PT, R0, R7, RZ, 0x1f ;  /* 0x00001fff07007589 */ /* 0x000ea800000e0000 */
[----:B------:R4:W1:Y:S01]  /*0080*/  SHFL.IDX PT, R8, R2, RZ, 0x1f ;  /* 0x00001fff02087589 */ /* 0x00086200000e0000 */
[----:B--2---:R-:W-:Y:S02]  /*0090*/  ISETP.NE.OR P0, PT, R0, RZ, !P0 ;  /* 0x000000ff0000720c */ /* 0x004fe40004705670 */
[----:B------:R-:W-:-:S11]  /*00a0*/  SHF.R.S32.HI R3, RZ, 0x1f, R0 ;  /* 0x0000001fff037819 */ /* 0x000fd60000011400 */
[----:B-1-34-:R-:W-:Y:S05]  /*00b0*/  @P0 BRA `(.L_x_1) ;  /* 0x0000000000380947 */ /* 0x01afea0003800000 */
[----:B------:R-:W-:Y:S02]  /*00c0*/  ULDC.64 UR4, c[0x0][0x198] ;  /* 0x0000660000047ab9 */ /* 0x000fe40000000a00 */
[----:B------:R-:W-:Y:S02]  /*00d0*/  UIADD3 UR6, UP0, UR4, 0xf0, URZ ;  /* 0x000000f004067890 */ /* 0x000fe4000ff1e03f */
[----:B------:R-:W-:Y:S02]  /*00e0*/  UIADD3 UR8, UP1, UR4, 0x1f0, URZ ;  /* 0x000001f004087890 */ /* 0x000fe4000ff3e03f */
[----:B------:R-:W-:Y:S02]  /*00f0*/  UIADD3 UR10, UP2, UR4, 0x3f0, URZ ;  /* 0x000003f0040a7890 */ /* 0x000fe4000ff5e03f */
[----:B------:R-:W-:Y:S02]  /*0100*/  UIADD3 UR4, UP3, UR4, 0x4f0, URZ ;  /* 0x000004f004047890 */ /* 0x000fe4000ff7e03f */
[----:B------:R-:W-:-:S02]  /*0110*/  UIADD3.X UR7, URZ, UR5, URZ, UP0, !UPT ;  /* 0x000000053f077290 */ /* 0x000fc400087fe43f */
[----:B------:R-:W-:Y:S02]  /*0120*/  UIADD3.X UR9, URZ, UR5, URZ, UP1, !UPT ;  /* 0x000000053f097290 */ /* 0x000fe40008ffe43f */
[----:B------:R-:W-:Y:S02]  /*0130*/  UIADD3.X UR11, URZ, UR5, URZ, UP2, !UPT ;  /* 0x000000053f0b7290 */ /* 0x000fe400097fe43f */
[----:B------:R-:W-:-:S03]  /*0140*/  UIADD3.X UR5, URZ, UR5, URZ, UP3, !UPT ;  /* 0x000000053f057290 */ /* 0x000fc60009ffe43f */
[----:B------:R1:W-:Y:S02]  /*0150*/  UTMACCTL.PF [UR6] ;  /* 0x00000000060079b9 */ /* 0x0003e40008040000 */
[----:B------:R1:W-:Y:S02]  /*0160*/  UTMACCTL.PF [UR8] ;  /* 0x00000000080079b9 */ /* 0x0003e40008040000 */
[----:B------:R1:W-:Y:S02]  /*0170*/  UTMACCTL.PF [UR10] ;  /* 0x000000000a0079b9 */ /* 0x0003e40008040000 */
[----:B------:R1:W-:Y:S02]  /*0180*/  UTMACCTL.PF [UR4] ;  /* 0x00000000040079b9 */ /* 0x0003e40008040000 */
[----:B-1----:R-:W-:Y:S01]  /*0190*/  NOP ;  /* 0x0000000000007918 */ /* 0x002fe20000000000 */
.L_x_1:
[----:B------:R-:W-:Y:S05]  /*01a0*/  BSYNC B0 ;  /* 0x0000000000007941 */ /* 0x000fea0003800000 */
.L_x_0:
[----:B------:R-:W-:Y:S01]  /*01b0*/  ULDC.64 UR4, c[0x0][0x590] ;  /* 0x0001640000047ab9 */ /* 0x000fe20000000a00 */
[----:B------:R-:W-:Y:S01]  /*01c0*/  LEA.HI R3, R3, R0, RZ, 0x2 ;  /* 0x0000000003037211 */ /* 0x000fe200078f10ff */
[----:B------:R-:W-:Y:S01]  /*01d0*/  ULDC.64 UR54, c[0x0][0x208] ;  /* 0x0000820000367ab9 */ /* 0x000fe20000000a00 */
[----:B------:R-:W-:Y:S01]  /*01e0*/  ISETP.NE.U32.AND P2, PT, RZ, UR4, PT ;  /* 0x00000004ff007c0c */ /* 0x000fe2000bf45070 */
[----:B------:R-:W-:Y:S01]  /*01f0*/  IMAD.MOV.U32 R2, RZ, RZ, R4 ;  /* 0x000000ffff027224 */ /* 0x000fe200078e0004 */
[----:B------:R-:W-:Y:S02]  /*0200*/  LOP3.LUT R3, R3, 0xfffffffc, RZ, 0xc0, !PT ;  /* 0xfffffffc03037812 */ /* 0x000fe400078ec0ff */
[----:B------:R-:W-:Y:S02]  /*0210*/  ISETP.NE.AND.EX P3, PT, RZ, UR5, PT, P2 ;  /* 0x00000005ff007c0c */ /* 0x000fe4000bf65320 */
[----:B------:R-:W-:Y:S01]  /*0220*/  PRMT R6, RZ, 0x7610, R6 ;  /* 0x00007610ff067816 */ /* 0x000fe20000000006 */
[----:B------:R-:W-:-:S02]  /*0230*/  IMAD.IADD R0, R0, 0x1, -R3 ;  /* 0x0000000100007824 */ /* 0x000fc400078e0a03 */
[----:B------:R-:W-:-:S08]  /*0240*/  IMAD.MOV.U32 R3, RZ, RZ, R5 ;  /* 0x000000ffff037224 */ /* 0x000fd000078e0005 */
[----:B------:R-:W-:Y:S05]  /*0250*/  @P3 BRA `(.L_x_2) ;  /* 0x0000000000303947 */ /* 0x000fea0003800000 */
[----:B------:R-:W-:Y:S02]  /*0260*/  ULDC.64 UR6, c[0x0][0x588] ;  /* 0x0001620000067ab9 */ /* 0x000fe40000000a00 */
[----:B------:R-:W-:-:S04]  /*0270*/  ISETP.NE.U32.AND P0, PT, RZ, UR6, PT ;  /* 0x00000006ff007c0c */ /* 0x000fc8000bf05070 */
[----:B------:R-:W-:-:S13]  /*0280*/  ISETP.NE.AND.EX P0, PT, RZ, UR7, PT, P0 ;  /* 0x00000007ff007c0c */ /* 0x000fda000bf05300 */
[----:B------:R-:W-:Y:S05]  /*0290*/  @!P0 BRA `(.L_x_3) ;  /* 0x0000000000108947 */ /* 0x000fea0003800000 */
[----:B------:R-:W2:Y:S02]  /*02a0*/  LDG.E R6, desc[UR54][R2.64] ;  /* 0x0000003602067981 */ /* 0x000ea4000c1e1900 */
[----:B--2---:R-:W-:Y:S01]  /*02b0*/  FSETP.NEU.AND P1, PT, R6, RZ, PT ;  /* 0x000000ff0600720b */ /* 0x004fe20003f2d000 */
[----:B------:R-:W-:Y:S01]  /*02c0*/  IMAD.MOV.U32 R6, RZ, RZ, 0x1 ;  /* 0x00000001ff067424 */ /* 0x000fe200078e00ff */
[----:B------:R-:W-:Y:S11]  /*02d0*/  BRA `(.L_x_2) ;  /* 0x0000000000107947 */ /* 0x000ff60003800000 */
.L_x_3:
[----:B------:R-:W-:Y:S01]  /*02e0*/  ULDC UR6, c[0x0][0x580] ;  /* 0x0001600000067ab9 */ /* 0x000fe20000000800 */
[----:B------:R-:W-:Y:S01]  /*02f0*/  IMAD.MOV.U32 R6, RZ, RZ, 0x1 ;  /* 0x00000001ff067424 */ /* 0x000fe200078e00ff */
[----:B------:R-:W-:Y:S02]  /*0300*/  FSETP.NEU.AND P1, PT, RZ, UR6, PT ;  /* 0x00000006ff007c0b */ /* 0x000fe4000bf2d000 */
[----:B------:R-:W-:-:S11]  /*0310*/  CS2R R2, SRZ ;  /* 0x0000000000027805 */ /* 0x000fd6000001ff00 */
.L_x_2:
[----:B------:R-:W-:Y:S02]  /*0320*/  ISETP.NE.U32.AND P4, PT, R2, RZ, PT ;  /* 0x000000ff0200720c */ /* 0x000fe40003f85070 */
[----:B------:R-:W-:Y:S02]  /*0330*/  ISETP.NE.AND.EX P5, PT, RZ, UR5, PT, P2 ;  /* 0x00000005ff007c0c */ /* 0x000fe4000bfa5320 */
[----:B------:R-:W-:Y:S02]  /*0340*/  ISETP.NE.AND.EX P2, PT, R3, RZ, PT, P4 ;  /* 0x000000ff0300720c */ /* 0x000fe40003f45340 */
[----:B------:R-:W-:-:S11]  /*0350*/  PLOP3.LUT P0, PT, PT, PT, PT, 0x8, 0x0 ;  /* 0x000000000000781c */ /* 0x000fd60003f0e170 */
[----:B------:R-:W-:Y:S05]  /*0360*/  @P2 BRA P5, `(.L_x_4) ;  /* 0x0000000000342947 */ /* 0x000fea0002800000 */
[----:B------:R-:W-:-:S04]  /*0370*/  ISETP.NE.U32.AND P0, PT, RZ, UR4, PT ;  /* 0x00000004ff007c0c */ /* 0x000fc8000bf05070 */
[----:B------:R-:W-:-:S13]  /*0380*/  ISETP.NE.AND.EX P0, PT, RZ, UR5, PT, P0 ;  /* 0x00000005ff007c0c */ /* 0x000fda000bf05300 */
[----:B------:R-:W-:Y:S05]  /*0390*/  @!P0 BRA `(.L_x_5) ;  /* 0x0000000000248947 */ /* 0x000fea0003800000 */
[----:B------:R-:W-:Y:S02]  /*03a0*/  PRMT R6, R6, 0x9910, RZ ;  /* 0x0000991006067816 */ /* 0x000fe400000000ff */
[----:B------:R-:W-:Y:S02]  /*03b0*/  ISETP.NE.U32.AND P0, PT, R2, RZ, PT ;  /* 0x000000ff0200720c */ /* 0x000fe40003f05070 */
[----:B------:R-:W-:Y:S02]  /*03c0*/  ISETP.NE.AND P2, PT, R6, RZ, PT ;  /* 0x000000ff0600720c */ /* 0x000fe40003f45270 */
[----:B------:R-:W-:Y:S02]  /*03d0*/  ISETP.NE.AND.EX P0, PT, R3, RZ, PT, P0 ;  /* 0x000000ff0300720c */ /* 0x000fe40003f05300 */
[----:B------:R-:W-:-:S09]  /*03e0*/  SEL R2, RZ, 0xffffffff, P1 ;  /* 0xffffffffff027807 */ /* 0x000fd20000800000 */
[----:B------:R-:W-:-:S04]  /*03f0*/  @!P2 SEL R2, RZ, 0xffffffff, P0 ;  /* 0xffffffffff02a807 */ /* 0x000fc80000000000 */
[----:B------:R-:W-:-:S04]  /*0400*/  LOP3.LUT R2, R2, 0x1, RZ, 0xc0, !PT ;  /* 0x0000000102027812 */ /* 0x000fc800078ec0ff */
[----:B------:R-:W-:Y:S01]  /*0410*/  ISETP.EQ.U32.AND P0, PT, R2, 0x1, PT ;  /* 0x000000010200780c */ /* 0x000fe20003f02070 */
[----:B------:R-:W-:-:S12]  /*0420*/  BRA `(.L_x_4) ;  /* 0x0000000000047947 */ /* 0x000fd80003800000 */
.L_x_5:
[----:B------:R-:W-:-:S13]  /*0430*/  PLOP3.LUT P0, PT, P1, PT, PT, 0x8, 0x0 ;  /* 0x000000000000781c */ /* 0x000fda0000f0e170 */
.L_x_4:
[----:B------:R-:W1:Y:S02]  /*0440*/  SHFL.IDX PT, R2, R7, RZ, 0x1f ;  /* 0x00001fff07027589 */ /* 0x000e6400000e0000 */
[----:B-1----:R-:W-:-:S13]  /*0450*/  ISETP.NE.AND P1, PT, R2, RZ, PT ;  /* 0x000000ff0200720c */ /* 0x002fda0003f25270 */
[----:B------:R-:W-:Y:S05]  /*0460*/  @P1 BRA `(.L_x_6) ;  /* 0x0000000000841947 */ /* 0x000fea0003800000 */
[----:B------:R-:W-:Y:S01]  /*0470*/  ELECT P1, URZ, PT ;  /* 0x00000000003f782f */ /* 0x000fe20003820000 */
[----:B------:R-:W-:-:S12]  /*0480*/  BSSY B0, `(.L_x_6) ;  /* 0x000001f000007945 */ /* 0x000fd80003800000 */
[----:B------:R-:W-:Y:S05]  /*0490*/  @!P1 BRA `(.L_x_7) ;  /* 0x0000000000749947 */ /* 0x000fea0003800000 */
[----:B------:R-:W1:Y:S01]  /*04a0*/  S2UR UR8, SR_CgaCtaId ;  /* 0x00000000000879c3 */ /* 0x000e620000008800 */
[----:B------:R-:W-:Y:S01]  /*04b0*/  UMOV UR4, 0x400 ;  /* 0x0000040000047882 */ /* 0x000fe20000000000 */
[----:B------:R-:W-:Y:S01]  /*04c0*/  UMOV UR5, 0x1 ;  /* 0x0000000100057882 */ /* 0x000fe20000000000 */
[----:B------:R-:W-:Y:S02]  /*04d0*/  UMOV UR6, 0x4 ;  /* 0x0000000400067882 */ /* 0x000fe40000000000 */
[----:B------:R-:W-:-:S04]  /*04e0*/  UIADD3 UR6, -UR6, 0x100000, URZ ;  /* 0x0010000006067890 */ /* 0x000fc8000fffe13f */
[----:B------:R-:W-:Y:S02]  /*04f0*/  USHF.L.U32 UR7, UR6, 0xb, URZ ;  /* 0x0000000b06077899 */ /* 0x000fe4000800063f */
[----:B------:R-:W-:Y:S02]  /*0500*/  USHF.L.U32 UR6, UR6, 0x1, URZ ;  /* 0x0000000106067899 */ /* 0x000fe4000800063f */
[----:B-1----:R-:W-:Y:S02]  /*0510*/  ULEA UR8, UR8, UR4, 0x18 ;  /* 0x0000000408087291 */ /* 0x002fe4000f8ec03f */
[----:B------:R-:W-:-:S04]  /*0520*/  UIADD3 UR4, -UR5, 0x100000, URZ ;  /* 0x0010000005047890 */ /* 0x000fc8000fffe13f */
[----:B------:R-:W-:Y:S02]  /*0530*/  USHF.L.U32 UR5, UR4, 0xb, URZ ;  /* 0x0000000b04057899 */ /* 0x000fe4000800063f */
[----:B------:R-:W-:Y:S01]  /*0540*/  USHF.L.U32 UR4, UR4, 0x1, URZ ;  /* 0x0000000104047899 */ /* 0x000fe2000800063f */
[----:B------:R-:W1:Y:S11]  /*0550*/  FENCE.VIEW.ASYNC.S ;  /* 0x00000000000073c6 */ /* 0x000e760000000000 */
[----:B-1----:R1:W2:Y:S01]  /*0560*/  SYNCS.EXCH.64 URZ, [UR8], UR4 ;  /* 0x00000004083f75b2 */ /* 0x0022a20008000100 */
[----:B------:R1:W3:Y:S01]  /*0570*/  SYNCS.EXCH.64 URZ, [UR8+0x40], UR6 ;  /* 0x00004006083f75b2 */ /* 0x0002e20008000100 */
[----:B------:R1:W4:Y:S01]  /*0580*/  SYNCS.EXCH.64 URZ, [UR8+0x8], UR4 ;  /* 0x00000804083f75b2 */ /* 0x0003220008000100 */
[----:B------:R1:W1:Y:S01]  /*0590*/  SYNCS.EXCH.64 URZ, [UR8+0x48], UR6 ;  /* 0x00004806083f75b2 */ /* 0x0002620008000100 */
        /* <DEDUP_REMOVED lines=12> */
[----:B------:R-:W-:Y:S01]  /*0660*/  NOP ;  /* 0x0000000000007918 */ /* 0x000fe20000000000 */
.L_x_7:
[----:B-1----:R-:W-:Y:S05]  /*0670*/  BSYNC B0 ;  /* 0x0000000000007941 */ /* 0x002fea0003800000 */
.L_x_6:
[----:B------:R-:W1:Y:S01]  /*0680*/  S2UR UR9, SR_CTAID.X ;  /* 0x00000000000979c3 */ /* 0x000e620000002500 */
[----:B------:R-:W5:Y:S01]  /*0690*/  S2R R6, SR_CTAID.Y ;  /* 0x0000000000067919 */ /* 0x000f620000002600 */
[----:B------:R-:W-:Y:S01]  /*06a0*/  ULDC UR4, c[0x0][0x150] ;  /* 0x0000540000047ab9 */ /* 0x000fe20000000800 */
[----:B------:R-:W-:Y:S01]  /*06b0*/  NOP ;  /* 0x0000000000007918 */ /* 0x000fe20000000000 */
[----:B------:R-:W2:Y:S04]  /*06c0*/  SHFL.IDX PT, R9, R7, RZ, 0x1f ;  /* 0x00001fff07097589 */ /* 0x000ea800000e0000 */
[----:B------:R-:W3:Y:S01]  /*06d0*/  LDC R11, c[0x0][0x144] ;  /* 0x00005100ff0b7b82 */ /* 0x000ee20000000800 */
[----:B-1----:R-:W-:-:S05]  /*06e0*/  I2FP.F32.U32 R3, UR9 ;  /* 0x0000000900037c45 */ /* 0x002fca0008201000 */
[----:B------:R-:W-:Y:S01]  /*06f0*/  FMUL R10, R3, UR4 ;  /* 0x00000004030a7c20 */ /* 0x000fe20008400000 */
[----:B--2---:R-:W-:Y:S01]  /*0700*/  ISETP.NE.AND P1, PT, R9, RZ, PT ;  /* 0x000000ff0900720c */ /* 0x004fe20003f25270 */
[----:B------:R-:W-:Y:S01]  /*0710*/  ULDC UR4, c[0x0][0x154] ;  /* 0x0000550000047ab9 */ /* 0x000fe20000000800 */
[----:B------:R-:W-:Y:S02]  /*0720*/  SHF.R.S32.HI R3, RZ, 0x1f, R18 ;  /* 0x0000001fff037819 */ /* 0x000fe40000011412 */
[----:B-----5:R-:W-:Y:S01]  /*0730*/  I2FP.F32.U32 R12, R6 ;  /* 0x00000006000c7245 */ /* 0x020fe20000201000 */
[----:B------:R-:W1:Y:S01]  /*0740*/  F2I.U32.TRUNC.NTZ R10, R10 ;  /* 0x0000000a000a7305 */ /* 0x000e62000020f000 */
[----:B------:R-:W-:-:S03]  /*0750*/  LEA.HI R9, R3, R18, RZ, 0x7 ;  /* 0x0000001203097211 */ /* 0x000fc600078f38ff */
[----:B------:R-:W-:Y:S01]  /*0760*/  FMUL R15, R12, UR4 ;  /* 0x000000040c0f7c20 */ /* 0x000fe20008400000 */
[----:B------:R-:W-:Y:S01]  /*0770*/  LOP3.LUT R9, R9, 0xffffff80, RZ, 0xc0, !PT ;  /* 0xffffff8009097812 */ /* 0x000fe200078ec0ff */
[----:B-1----:R-:W-:-:S04]  /*0780*/  IMAD.MOV R14, RZ, RZ, -R10 ;  /* 0x000000ffff0e7224 */ /* 0x002fc800078e0a0a */
[----:B---3--:R-:W-:Y:S01]  /*0790*/  IMAD R3, R11, R14, UR9 ;  /* 0x000000090b037e24 */ /* 0x008fe2000f8e020e */
[----:B------:R-:W-:Y:S06]  /*07a0*/  @P1 BRA `(.L_x_8) ;  /* 0x0000000000501947 */ /* 0x000fec0003800000 */
[----:B------:R-:W1:Y:S01]  /*07b0*/  S2UR UR5, SR_CgaCtaId ;  /* 0x00000000000579c3 */ /* 0x000e620000008800 */
[----:B------:R-:W-:Y:S01]  /*07c0*/  UMOV UR4, 0x400 ;  /* 0x0000040000047882 */ /* 0x000fe20000000000 */
[----:B------:R-:W-:Y:S01]  /*07d0*/  UMOV UR6, 0x20 ;  /* 0x0000002000067882 */ /* 0x000fe20000000000 */
[----:B------:R-:W-:Y:S01]  /*07e0*/  UMOV UR7, 0x100 ;  /* 0x0000010000077882 */ /* 0x000fe20000000000 */
[----:B------:R-:W-:Y:S01]  /*07f0*/  ELECT P1, URZ, PT ;  /* 0x00000000003f782f */ /* 0x000fe20003820000 */
[----:B-1----:R-:W-:Y:S02]  /*0800*/  ULEA UR8, UR5, UR4, 0x18 ;  /* 0x0000000405087291 */ /* 0x002fe4000f8ec03f */
[----:B------:R-:W-:-:S04]  /*0810*/  UIADD3 UR4, -UR6, 0x100000, URZ ;  /* 0x0010000006047890 */ /* 0x000fc8000fffe13f */
[----:B------:R-:W-:Y:S02]  /*0820*/  USHF.L.U32 UR5, UR4, 0xb, URZ ;  /* 0x0000000b04057899 */ /* 0x000fe4000800063f */
[----:B------:R-:W-:Y:S02]  /*0830*/  USHF.L.U32 UR4, UR4, 0x1, URZ ;  /* 0x0000000104047899 */ /* 0x000fe4000800063f */
[----:B------:R-:W-:-:S04]  /*0840*/  UIADD3 UR6, -UR7, 0x100000, URZ ;  /* 0x0010000007067890 */ /* 0x000fc8000fffe13f */
[----:B------:R-:W-:Y:S02]  /*0850*/  USHF.L.U32 UR7, UR6, 0xb, URZ ;  /* 0x0000000b06077899 */ /* 0x000fe4000800063f */
[----:B------:R-:W-:Y:S01]  /*0860*/  USHF.L.U32 UR6, UR6, 0x1, URZ ;  /* 0x0000000106067899 */ /* 0x000fe2000800063f */
[----:B------:R-:W1:Y:S03]  /*0870*/  FENCE.VIEW.ASYNC.S ;  /* 0x00000000000073c6 */ /* 0x000e660000000000 */
[----:B-1----:R1:W2:Y:S08]  /*0880*/  SYNCS.EXCH.64 URZ, [UR8+0x80], UR4 ;  /* 0x00008004083f75b2 */ /* 0x0022b00008000100 */
[----:B------:R1:W3:Y:S01]  /*0890*/  SYNCS.EXCH.64 URZ, [UR8+0x98], UR6 ;  /* 0x00009806083f75b2 */ /* 0x0002e20008000100 */
[----:B------:R1:W1:Y:S01]  /*08a0*/  SYNCS.EXCH.64 URZ, [UR8+0x88], UR4 ;  /* 0x00008804083f75b2 */ /* 0x0002620008000100 */
[----:B------:R1:W1:Y:S01]  /*08b0*/  SYNCS.EXCH.64 URZ, [UR8+0xa0], UR6 ;  /* 0x0000a006083f75b2 */ /* 0x0002620008000100 */
[----:B------:R1:W1:Y:S01]  /*08c0*/  SYNCS.EXCH.64 URZ, [UR8+0x90], UR4 ;  /* 0x00009004083f75b2 */ /* 0x0002620008000100 */
[----:B------:R1:W1:Y:S01]  /*08d0*/  SYNCS.EXCH.64 URZ, [UR8+0xa8], UR6 ;  /* 0x0000a806083f75b2 */ /* 0x0002620008000100 */
[----:B------:R-:W-:Y:S01]  /*08e0*/  NOP ;  /* 0x0000000000007918 */ /* 0x000fe20000000000 */
.L_x_8:
[----:B------:R-:W-:Y:S01]  /*08f0*/  IMAD.IADD R10, R18, 0x1, -R9 ;  /* 0x00000001120a7824 */ /* 0x000fe200078e0a09 */
[----:B------:R-:W5:Y:S01]  /*0900*/  SHFL.IDX PT, R14, R7, RZ, 0x1f ;  /* 0x00001fff070e7589 */ /* 0x000f6200000e0000 */
[----:B------:R-:W-:Y:S02]  /*0910*/  SHF.R.S32.HI R13, RZ, 0x1f, R2 ;  /* 0x0000001fff0d7819 */ /* 0x000fe40000011402 */
[----:B------:R-:W-:Y:S01]  /*0920*/  ELECT P1, URZ, PT ;  /* 0x00000000003f782f */ /* 0x000fe20003820000 */
[----:B------:R-:W4:Y:S01]  /*0930*/  F2I.U32.TRUNC.NTZ R15, R15 ;  /* 0x0000000f000f7305 */ /* 0x000f22000020f000 */
[----:B------:R-:W-:Y:S01]  /*0940*/  SHF.R.S32.HI R9, RZ, 0x1f, R10 ;  /* 0x0000001fff097819 */ /* 0x000fe2000001140a */
[----:B-1----:R-:W-:Y:S01]  /*0950*/  UMOV UR4, 0x20 ;  /* 0x0000002000047882 */ /* 0x002fe20000000000 */
[----:B------:R-:W-:Y:S01]  /*0960*/  LEA.HI R13, R13, R2, RZ, 0x2 ;  /* 0x000000020d0d7211 */ /* 0x000fe200078f10ff */
[----:B------:R-:W-:Y:S01]  /*0970*/  IMAD.MOV.U32 R57, RZ, RZ, 0x1 ;  /* 0x00000001ff397424 */ /* 0x000fe200078e00ff */
[----:B------:R-:W-:Y:S01]  /*0980*/  LEA.HI R9, R9, R10, RZ, 0x3 ;  /* 0x0000000a09097211 */ /* 0x000fe200078f18ff */
[----:B------:R-:W-:Y:S01]  /*0990*/  NOP ;  /* 0x0000000000007918 */ /* 0x000fe20000000000 */
[----:B------:R-:W-:-:S02]  /*09a0*/  LOP3.LUT R13, R13, 0x3ffffffc, RZ, 0xc0, !PT ;  /* 0x3ffffffc0d0d7812 */ /* 0x000fc400078ec0ff */
[--C-:B------:R-:W-:Y:S02]  /*09b0*/  SHF.R.S32.HI R11, RZ, 0x3, R9.reuse ;  /* 0x00000003ff0b7819 */ /* 0x100fe40000011409 */
[----:B------:R-:W-:Y:S01]  /*09c0*/  SHF.R.S32.HI R12, RZ, 0x1f, R9 ;  /* 0x0000001fff0c7819 */ /* 0x000fe20000011409 */
[----:B------:R-:W-:Y:S01]  /*09d0*/  IMAD.IADD R13, R2, 0x1, -R13 ;  /* 0x00000001020d7824 */ /* 0x000fe200078e0a0d */
[----:B------:R-:W1:Y:S01]  /*09e0*/  LDC R9, c[0x0][0x148] ;  /* 0x00005200ff097b82 */ /* 0x000e620000000800 */
[----:B------:R-:W-:Y:S01]  /*09f0*/  ISETP.NE.AND P4, PT, R0, RZ, PT ;  /* 0x000000ff0000720c */ /* 0x000fe20003f85270 */
[----:B----4-:R-:W-:Y:S01]  /*0a00*/  IMAD.MOV R23, RZ, RZ, -R15 ;  /* 0x000000ffff177224 */ /* 0x010fe200078e0a0f */
[----:B------:R-:W-:Y:S02]  /*0a10*/  LEA.HI R12, R12, R11, RZ, 0x2 ;  /* 0x0000000b0c0c7211 */ /* 0x000fe400078f10ff */
[----:B------:R-:W-:Y:S02]  /*0a20*/  ISETP.EQ.OR P2, PT, R0, 0x3, !P4 ;  /* 0x000000030000780c */ /* 0x000fe40006742670 */
[----:B------:R-:W-:-:S02]  /*0a30*/  LOP3.LUT R12, R12, 0xfffffffc, RZ, 0xc0, !PT ;  /* 0xfffffffc0c0c7812 */ /* 0x000fc400078ec0ff */
[----:B-----5:R-:W-:Y:S02]  /*0a40*/  ISETP.NE.OR P1, PT, R14, RZ, !P1 ;  /* 0x000000ff0e00720c */ /* 0x020fe40004f25670 */
[----:B------:R-:W-:Y:S01]  /*0a50*/  ISETP.EQ.AND P2, PT, R8, RZ, P2 ;  /* 0x000000ff0800720c */ /* 0x000fe20001742270 */
[----:B------:R-:W-:-:S03]  /*0a60*/  IMAD.IADD R12, R11, 0x1, -R12 ;  /* 0x000000010b0c7824 */ /* 0x000fc600078e0a0c */
[----:B------:R-:W-:Y:S01]  /*0a70*/  SEL R22, RZ, 0x1, !P2 ;  /* 0x00000001ff167807 */ /* 0x000fe20005000000 */
[----:B------:R-:W-:-:S05]  /*0a80*/  IMAD R12, R13, 0x4, R12 ;  /* 0x000000040d0c7824 */ /* 0x000fca00078e020c */
[----:B------:R-:W-:Y:S01]  /*0a90*/  LEA.HI R2, R12, R12, RZ, 0x1 ;  /* 0x0000000c0c027211 */ /* 0x000fe200078f08ff */
[----:B------:R-:W-:Y:S01]  /*0aa0*/  VOTEU.ALL UP0, P1 ;  /* 0x00000000003f7886 */ /* 0x000fe20000800000 */
[----:B------:R-:W-:Y:S02]  /*0ab0*/  VOTEU.ALL UP1, P1 ;  /* 0x00000000003f7886 */ /* 0x000fe40000820000 */
[----:B------:R-:W-:Y:S02]  /*0ac0*/  LOP3.LUT R11, R2, 0xfffffffe, RZ, 0xc0, !PT ;  /* 0xfffffffe020b7812 */ /* 0x000fe400078ec0ff */
[----:B------:R-:W4:Y:S01]  /*0ad0*/  @!UP0 S2UR UR7, SR_CgaCtaId ;  /* 0x00000000000789c3 */ /* 0x000f220000008800 */
[----:B------:R-:W-:Y:S01]  /*0ae0*/  @!UP0 UMOV UR6, 0x400 ;  /* 0x0000040000068882 */ /* 0x000fe20000000000 */
[----:B------:R-:W-:-:S04]  /*0af0*/  @!UP0 UIADD3 UR4, -UR4, 0x100000, URZ ;  /* 0x0010000004048890 */ /* 0x000fc8000fffe13f */
[----:B------:R-:W-:Y:S02]  /*0b00*/  @!UP0 USHF.L.U32 UR5, UR4, 0xb, URZ ;  /* 0x0000000b04058899 */ /* 0x000fe4000800063f */
[----:B------:R-:W-:Y:S01]  /*0b10*/  @!UP0 USHF.L.U32 UR4, UR4, 0x1, URZ ;  /* 0x0000000104048899 */ /* 0x000fe2000800063f */
[C---:B------:R-:W-:Y:S02]  /*0b20*/  IMAD.IADD R2, R12.reuse, 0x1, -R11 ;  /* 0x000000010c027824 */ /* 0x040fe400078e0a0b */
[----:B------:R-:W-:-:S03]  /*0b30*/  IMAD.SHL.U32 R11, R12, 0x4, RZ ;  /* 0x000000040c0b7824 */ /* 0x000fc600078e00ff */
[----:B------:R-:W-:Y:S02]  /*0b40*/  ISETP.NE.AND P5, PT, R2, R3, PT ;  /* 0x000000030200720c */ /* 0x000fe40003fa5270 */
[----:B------:R-:W-:Y:S01]  /*0b50*/  LOP3.LUT R56, R12, 0xc, R11, 0x78, !PT ;  /* 0x0000000c0c387812 */ /* 0x000fe200078e780b */
[----:B-1----:R-:W-:Y:S01]  /*0b60*/  IMAD R11, R9, R23, R6 ;  /* 0x00000017090b7224 */ /* 0x002fe200078e0206 */
[----:B------:R-:W1:Y:S09]  /*0b70*/  LDC R12, c[0x0][0x140] ;  /* 0x00005000ff0c7b82 */ /* 0x000e720000000800 */
[----:B------:R-:W-:Y:S01]  /*0b80*/  @P5 LEA.HI R2, R56, R56, RZ, 0x1 ;  /* 0x0000003838025211 */ /* 0x000fe200078f08ff */
[----:B----4-:R-:W-:-:S03]  /*0b90*/  @!UP0 ULEA UR6, UR7, UR6, 0x18 ;  /* 0x0000000607068291 */ /* 0x010fc6000f8ec03f */
[----:B------:R-:W-:Y:S01]  /*0ba0*/  @P5 SHF.R.S32.HI R2, RZ, 0x1, R2 ;  /* 0x00000001ff025819 */ /* 0x000fe20000011402 */
[----:B------:R-:W-:Y:S01]  /*0bb0*/  VOTEU.ALL UP0, P1 ;  /* 0x00000000003f7886 */ /* 0x000fe20000800000 */
[----:B------:R-:W-:Y:S02]  /*0bc0*/  LOP3.LUT P1, RZ, R10, 0x7, RZ, 0xc0, !PT ;  /* 0x000000070aff7812 */ /* 0x000fe4000782c0ff */
[----:B------:R-:W-:Y:S02]  /*0bd0*/  @P5 ISETP.NE.AND P6, PT, R2, R11, PT ;  /* 0x0000000b0200520c */ /* 0x000fe40003fc5270 */
[----:B------:R-:W-:Y:S02]  /*0be0*/  ISETP.LT.U32.AND P1, PT, R56, 0x2, !P1 ;  /* 0x000000023800780c */ /* 0x000fe40004f21070 */
[----:B------:R-:W-:Y:S02]  /*0bf0*/  @P5 SEL R57, RZ, 0x1, P6 ;  /* 0x00000001ff395807 */ /* 0x000fe40003000000 */
[C---:B------:R-:W-:Y:S01]  /*0c00*/  ISETP.NE.AND P5, PT, R8.reuse, RZ, PT ;  /* 0x000000ff0800720c */ /* 0x040fe20003fa5270 */
[----:B------:R-:W-:Y:S01]  /*0c10*/  VIADD R8, R8, 0xffffffff ;  /* 0xffffffff08087836 */ /* 0x000fe20000000000 */
[----:B-1----:R-:W-:Y:S01]  /*0c20*/  ISETP.EQ.U32.AND P2, PT, R12, 0x1, PT ;  /* 0x000000010c00780c */ /* 0x002fe20003f42070 */
[----:B------:R-:W1:Y:S02]  /*0c30*/  FENCE.VIEW.ASYNC.S ;  /* 0x00000000000073c6 */ /* 0x000e640000000000 */
[----:B-1----:R1:W4:Y:S01]  /*0c40*/  @!UP0 SYNCS.EXCH.64 URZ, [UR6+0xb0], UR4 ;  /* 0x0000b004063f85b2 */ /* 0x0023220008000100 */
[----:B------:R-:W-:-:S02]  /*0c50*/  ISETP.EQ.AND P6, PT, R0, 0x2, !P5 ;  /* 0x000000020000780c */ /* 0x000fc40006fc2270 */
[----:B------:R-:W-:Y:S02]  /*0c60*/  SEL R2, RZ, 0x1, !P1 ;  /* 0x00000001ff027807 */ /* 0x000fe40004800000 */
[----:B------:R-:W-:Y:S02]  /*0c70*/  ISETP.GE.U32.AND P1, PT, R8, 0x2, PT ;  /* 0x000000020800780c */ /* 0x000fe40003f26070 */
[----:B------:R-:W-:Y:S02]  /*0c80*/  SEL R19, RZ, 0x1, !P6 ;  /* 0x00000001ff137807 */ /* 0x000fe40007000000 */
[----:B------:R-:W-:Y:S02]  /*0c90*/  LOP3.LUT R57, R57, R2, RZ, 0xc0, !PT ;  /* 0x0000000239397212 */ /* 0x000fe400078ec0ff */
[----:B------:R-:W-:Y:S02]  /*0ca0*/  SEL R19, R19, 0x2, P1 ;  /* 0x0000000213137807 */ /* 0x000fe40000800000 */
[----:B------:R-:W-:Y:S01]  /*0cb0*/  SEL R22, R22, 0x2, P1 ;  /* 0x0000000216167807 */ /* 0x000fe20000800000 */
[----:B------:R1:W1:Y:S01]  /*0cc0*/  @!UP1 SYNCS.EXCH.64 URZ, [UR6+0xb8], UR4 ;  /* 0x0000b804063f95b2 */ /* 0x0002620008000100 */
[----:B------:R-:W-:Y:S01]  /*0cd0*/  NOP ;  /* 0x0000000000007918 */ /* 0x000fe20000000000 */
[----:B------:R-:W-:Y:S05]  /*0ce0*/  @!P2 BRA `(.L_x_9) ;  /* 0x000000000008a947 */ /* 0x000fea0003800000 */
[----:B-1234-:R-:W-:Y:S01]  /*0cf0*/  UCGABAR_ARV ;  /* 0x00000000000079c7 */ /* 0x01efe20008000000 */
[----:B------:R-:W-:Y:S05]  /*0d00*/  BRA `(.L_x_10) ;  /* 0x0000000000047947 */ /* 0x000fea0003800000 */
.L_x_9:
[----:B-1234-:R-:W-:Y:S01]  /*0d10*/  NOP ;  /* 0x0000000000007918 */ /* 0x01efe20000000000 */
.L_x_10:
[----:B------:R-:W1:Y:S01]  /*0d20*/  LDC R2, c[0x0][0x904] ;  /* 0x00024100ff027b82 */ /* 0x000e620000000800 */
[----:B------:R-:W-:Y:S02]  /*0d30*/  IMAD.U32 R10, RZ, RZ, UR9 ;  /* 0x00000009ff0a7e24 */ /* 0x000fe4000f8e00ff */
[----:B------:R-:W-:Y:S01]  /*0d40*/  IMAD.MOV.U32 R11, RZ, RZ, RZ ;  /* 0x000000ffff0b7224 */ /* 0x000fe200078e00ff */
[----:B-1----:R-:W-:-:S04]  /*0d50*/  ISETP.NE.AND P1, PT, R2, 0x1, PT ;  /* 0x000000010200780c */ /* 0x002fc80003f25270 */
[----:B------:R-:W-:-:S09]  /*0d60*/  P2R R7, PR, RZ, 0x2 ;  /* 0x00000002ff077803 */ /* 0x000fd20000000000 */
[----:B------:R-:W1:Y:S01]  /*0d70*/  @P1 LDC R17, c[0x0][0x10] ;  /* 0x00000400ff111b82 */ /* 0x000e620000000800 */
[----:B------:R-:W-:Y:S02]  /*0d80*/  @P1 IMAD.MOV.U32 R7, RZ, RZ, RZ ;  /* 0x000000ffff071224 */ /* 0x000fe400078e00ff */
[----:B------:R-:W-:-:S05]  /*0d90*/  @P1 IMAD.MOV.U32 R15, RZ, RZ, RZ ;  /* 0x000000ffff0f1224 */ /* 0x000fca00078e00ff */
[----:B------:R-:W2:Y:S01]  /*0da0*/  @!P1 LDC R13, c[0x0][0xc] ;  /* 0x00000300ff0d9b82 */ /* 0x000ea20000000800 */
[----:B------:R-:W-:Y:S01]  /*0db0*/  ULDC UR4, c[0x0][0xc] ;  /* 0x0000030000047ab9 */ /* 0x000fe20000000800 */
[----:B------:R-:W-:Y:S01]  /*0dc0*/  ULDC UR5, c[0x0][0x10] ;  /* 0x0000040000057ab9 */ /* 0x000fe20000000800 */
[----:B------:R-:W-:Y:S01]  /*0dd0*/  ULDC UR6, c[0x0][0x14] ;  /* 0x0000050000067ab9 */ /* 0x000fe20000000800 */
[----:B------:R-:W-:-:S04]  /*0de0*/  UIMAD.WIDE.U32 UR4, UR4, UR5, URZ ;  /* 0x00000005040472a5 */ /* 0x000fc8000f8e003f */
[----:B------:R-:W-:Y:S02]  /*0df0*/  UIMAD.WIDE.U32 UR52, UR4, UR6, URZ ;  /* 0x00000006043472a5 */ /* 0x000fe4000f8e003f */
[----:B------:R-:W-:-:S04]  /*0e00*/  UIMAD UR42, UR5, UR6, URZ ;  /* 0x00000006052a72a4 */ /* 0x000fc8000f8e023f */
[----:B------:R-:W-:Y:S01]  /*0e10*/  UIADD3 UR42, UR53, UR42, URZ ;  /* 0x0000002a352a7290 */ /* 0x000fe2000fffe03f */
[----:B-1----:R-:W-:-:S04]  /*0e20*/  @P1 IMAD.WIDE.U32 R16, R17, UR9, R6 ;  /* 0x0000000911101c25 */ /* 0x002fc8000f8e0006 */
[----:B------:R-:W-:Y:S02]  /*0e30*/  @P1 IMAD.IADD R17, R17, 0x1, R15 ;  /* 0x0000000111111824 */ /* 0x000fe400078e020f */
[----:B--2---:R-:W-:-:S04]  /*0e40*/  @!P1 IMAD.WIDE.U32 R10, R6, R13, R10 ;  /* 0x0000000d060a9225 */ /* 0x004fc800078e000a */
[----:B------:R-:W-:Y:S02]  /*0e50*/  @!P1 IMAD.MOV.U32 R16, RZ, RZ, R10 ;  /* 0x000000ffff109224 */ /* 0x000fe400078e000a */
[----:B------:R-:W-:Y:S01]  /*0e60*/  @!P1 IMAD.MOV.U32 R17, RZ, RZ, R11 ;  /* 0x000000ffff119224 */ /* 0x000fe200078e000b */
[----:B------:R-:W-:Y:S06]  /*0e70*/  @!P2 BRA `(.L_x_11) ;  /* 0x00000000000ca947 */ /* 0x000fec0003800000 */
[----:B------:R-:W-:Y:S01]  /*0e80*/  UCGABAR_WAIT ;  /* 0x0000000000007dc7 */ /* 0x000fe20008000000 */
[----:B------:R-:W-:Y:S01]  /*0e90*/  CCTL.IVALL ;  /* 0x00000000ff00798f */ /* 0x000fe20002000000 */
[----:B------:R-:W-:Y:S05]  /*0ea0*/  BRA `(.L_x_12) ;  /* 0x0000000000047947 */ /* 0x000fea0003800000 */
.L_x_11:
[----:B------:R-:W-:Y:S06]  /*0eb0*/  BAR.SYNC.DEFER_BLOCKING 0x0 ;  /* 0x0000000000007b1d */ /* 0x000fec0000010000 */
.L_x_12:
[----:B------:R-:W1:Y:S01]  /*0ec0*/  S2UR UR41, SR_CgaCtaId ;  /* 0x00000000002979c3 */ /* 0x000e620000008800 */
[----:B------:R-:W-:Y:S04]  /*0ed0*/  BSSY B6, `(.L_x_13) ;  /* 0x000064d000067945 */ /* 0x000fe80003800000 */
[----:B------:R-:W-:Y:S05]  /*0ee0*/  @!P5 BRA `(.L_x_14) ;  /* 0x0000003c0008d947 */ /* 0x000fea0003800000 */
[----:B------:R-:W-:-:S13]  /*0ef0*/  ISETP.GT.U32.AND P0, PT, R8, 0x1, PT ;  /* 0x000000010800780c */ /* 0x000fda0003f04070 */
[----:B------:R-:W-:Y:S05]  /*0f00*/  @P0 BRA `(.L_x_15) ;  /* 0x0000006400240947 */ /* 0x000fea0003800000 */
[----:B------:R-:W-:Y:S01]  /*0f10*/  ULDC.64 UR4, c[0x0][0x8f8] ;  /* 0x00023e0000047ab9 */ /* 0x000fe20000000a00 */
[----:B------:R-:W-:Y:S01]  /*0f20*/  UMOV UR47, 0xffffffff ;  /* 0xffffffff002f7882 */ /* 0x000fe20000000000 */
[----:B------:R-:W-:Y:S01]  /*0f30*/  ISETP.GE.U32.AND P0, PT, R16, UR4, PT ;  /* 0x0000000410007c0c */ /* 0x000fe2000bf06070 */
[----:B------:R-:W-:Y:S01]  /*0f40*/  IMAD.MOV.U32 R64, RZ, RZ, -0x1 ;  /* 0xffffffffff407424 */ /* 0x000fe200078e00ff */
[----:B------:R-:W-:Y:S01]  /*0f50*/  PRMT R58, RZ, 0x7610, R58 ;  /* 0x00007610ff3a7816 */ /* 0x000fe2000000003a */
[----:B------:R-:W-:Y:S01]  /*0f60*/  IMAD.MOV.U32 R66, RZ, RZ, -0x1 ;  /* 0xffffffffff427424 */ /* 0x000fe200078e00ff */
[----:B------:R-:W-:Y:S02]  /*0f70*/  ISETP.GE.U32.AND.EX P0, PT, R17, UR5, PT, P0 ;  /* 0x0000000511007c0c */ /* 0x000fe4000bf06100 */
[----:B------:R-:W-:-:S11]  /*0f80*/  PRMT R0, RZ, 0x7610, R0 ;  /* 0x00007610ff007816 */ /* 0x000fd60000000000 */
[----:B------:R-:W-:Y:S05]  /*0f90*/  @P0 BRA `(.L_x_16) ;  /* 0x00000004002c0947 */ /* 0x000fea0003800000 */
[----:B------:R-:W2:Y:S01]  /*0fa0*/  LDC.64 R20, c[0x0][0x8d0] ;  /* 0x00023400ff147b82 */ /* 0x000ea20000000a00 */
[----:B------:R-:W-:Y:S02]  /*0fb0*/  IMAD.MOV.U32 R4, RZ, RZ, R16 ;  /* 0x000000ffff047224 */ /* 0x000fe400078e0010 */
[----:B------:R-:W-:-:S05]  /*0fc0*/  IMAD.MOV.U32 R5, RZ, RZ, R17 ;  /* 0x000000ffff057224 */ /* 0x000fca00078e0011 */
[----:B------:R-:W3:Y:S08]  /*0fd0*/  LDC R0, c[0x0][0x8d8] ;  /* 0x00023600ff007b82 */ /* 0x000ef00000000800 */
[----:B------:R-:W4:Y:S01]  /*0fe0*/  LDC.64 R24, c[0x0][0x8c8] ;  /* 0x00023200ff187b82 */ /* 0x000f220000000a00 */
[----:B--2---:R-:W-:-:S04]  /*0ff0*/  ISETP.NE.U32.AND P0, PT, R20, RZ, PT ;  /* 0x000000ff1400720c */ /* 0x004fc80003f05070 */
[----:B------:R-:W-:-:S13]  /*1000*/  ISETP.NE.AND.EX P0, PT, R21, RZ, PT, P0 ;  /* 0x000000ff1500720c */ /* 0x000fda0003f05300 */
[----:B---34-:R-:W-:Y:S05]  /*1010*/  @!P0 BRA `(.L_x_17) ;  /* 0x0000000000288947 */ /* 0x018fea0003800000 */
[----:B------:R-:W2:Y:S02]  /*1020*/  LDC R13, c[0x0][0x8dc] ;  /* 0x00023700ff0d7b82 */ /* 0x000ea40000000800 */
[----:B--2---:R-:W-:-:S05]  /*1030*/  IADD3 R13, P0, R16, R13, RZ ;  /* 0x0000000d100d7210 */ /* 0x004fca0007f1e0ff */
[----:B------:R-:W-:-:S04]  /*1040*/  IMAD.X R15, RZ, RZ, R17, P0 ;  /* 0x000000ffff0f7224 */ /* 0x000fc800000e0611 */
[----:B------:R-:W-:-:S04]  /*1050*/  IMAD.WIDE.U32 R4, R15, R20, RZ ;  /* 0x000000140f047225 */ /* 0x000fc800078e00ff */
[----:B------:R-:W-:-:S04]  /*1060*/  IMAD.WIDE.U32 R10, P0, R13, R21, R4 ;  /* 0x000000150d0a7225 */ /* 0x000fc80007800004 */
[----:B------:R-:W-:-:S04]  /*1070*/  IMAD.WIDE.U32 R4, R13, R20, RZ ;  /* 0x000000140d047225 */ /* 0x000fc800078e00ff */
[----:B------:R-:W-:Y:S01]  /*1080*/  IMAD.X R13, RZ, RZ, RZ, P0 ;  /* 0x000000ffff0d7224 */ /* 0x000fe200000e06ff */
[----:B------:R-:W-:Y:S01]  /*1090*/  IADD3 RZ, P0, R5, R10, RZ ;  /* 0x0000000a05ff7210 */ /* 0x000fe20007f1e0ff */
[----:B------:R-:W-:-:S04]  /*10a0*/  IMAD.MOV.U32 R12, RZ, RZ, R11 ;  /* 0x000000ffff0c7224 */ /* 0x000fc800078e000b */
[----:B------:R-:W-:-:S08]  /*10b0*/  IMAD.WIDE.U32.X R4, R15, R21, R12, P0 ;  /* 0x000000150f047225 */ /* 0x000fd000000e040c */
.L_x_17:
[----:B------:R-:W2:Y:S01]  /*10c0*/  LDC.64 R26, c[0x0][0x8e8] ;  /* 0x00023a00ff1a7b82 */ /* 0x000ea20000000a00 */
[-CC-:B------:R-:W-:Y:S01]  /*10d0*/  SHF.R.U64 R29, R4, R0.reuse, R5.reuse ;  /* 0x00000000041d7219 */ /* 0x180fe20000001205 */
[----:B------:R-:W-:Y:S01]  /*10e0*/  IMAD R28, R9, R23, R6 ;  /* 0x00000017091c7224 */ /* 0x000fe200078e0206 */
[----:B------:R-:W-:Y:S01]  /*10f0*/  SHF.R.U32.HI R0, RZ, R0, R5 ;  /* 0x00000000ff007219 */ /* 0x000fe20000011605 */
[----:B------:R-:W-:Y:S01]  /*1100*/  IMAD.MOV.U32 R30, RZ, RZ, 0x1 ;  /* 0x00000001ff1e7424 */ /* 0x000fe200078e00ff */
[----:B------:R-:W-:-:S03]  /*1110*/  IADD3 R7, P0, RZ, -R29, RZ ;  /* 0x8000001dff077210 */ /* 0x000fc60007f1e0ff */
[----:B------:R-:W3:Y:S02]  /*1120*/  LDC R8, c[0x0][0x8c0] ;  /* 0x00023000ff087b82 */ /* 0x000ee40000000800 */
[----:B------:R-:W-:-:S04]  /*1130*/  IMAD.X R5, RZ, RZ, ~R0, P0 ;  /* 0x000000ffff057224 */ /* 0x000fc800000e0e00 */
[-C--:B------:R-:W-:Y:S02]  /*1140*/  IMAD R0, R5, R24.reuse, RZ ;  /* 0x0000001805007224 */ /* 0x080fe400078e02ff */
[----:B------:R-:W4:Y:S01]  /*1150*/  LDC R11, c[0x0][0x8b0] ;  /* 0x00022c00ff0b7b82 */ /* 0x000f220000000800 */
[----:B------:R-:W-:-:S04]  /*1160*/  IMAD.WIDE.U32 R4, R7, R24, R16 ;  /* 0x0000001807047225 */ /* 0x000fc800078e0010 */
[----:B------:R-:W-:Y:S02]  /*1170*/  IMAD R7, R7, R25, R0 ;  /* 0x0000001907077224 */ /* 0x000fe400078e0200 */
[----:B------:R-:W-:Y:S01]  /*1180*/  IMAD.MOV.U32 R0, RZ, RZ, -0x1 ;  /* 0xffffffffff007424 */ /* 0x000fe200078e00ff */
[----:B------:R-:W5:Y:S01]  /*1190*/  LDC R21, c[0x0][0x900] ;  /* 0x00024000ff157b82 */ /* 0x000f620000000800 */
[----:B------:R-:W-:Y:S01]  /*11a0*/  IMAD.IADD R5, R5, 0x1, R7 ;  /* 0x0000000105057824 */ /* 0x000fe200078e0207 */
[----:B--2---:R-:W-:-:S04]  /*11b0*/  ISETP.NE.U32.AND P0, PT, R26, RZ, PT ;  /* 0x000000ff1a00720c */ /* 0x004fc80003f05070 */
[----:B------:R-:W-:Y:S02]  /*11c0*/  ISETP.NE.AND.EX P0, PT, R27, RZ, PT, P0 ;  /* 0x000000ff1b00720c */ /* 0x000fe40003f05300 */
[----:B------:R-:W2:Y:S01]  /*11d0*/  LDC R15, c[0x0][0x8a8] ;  /* 0x00022a00ff0f7b82 */ /* 0x000ea20000000800 */
[-CC-:B---3--:R-:W-:Y:S02]  /*11e0*/  SHF.R.U64 R13, R4, R8.reuse, R5.reuse ;  /* 0x00000008040d7219 */ /* 0x188fe40000001205 */
[----:B------:R-:W-:-:S05]  /*11f0*/  SHF.R.U32.HI R4, RZ, R8, R5 ;  /* 0x00000008ff047219 */ /* 0x000fca0000011605 */
[----:B------:R-:W3:Y:S01]  /*1200*/  LDC R12, c[0x0][0x8f0] ;  /* 0x00023c00ff0c7b82 */ /* 0x000ee20000000800 */
[-CC-:B----4-:R-:W-:Y:S02]  /*1210*/  SHF.R.U64 R25, R13, R11.reuse, R4.reuse ;  /* 0x0000000b0d197219 */ /* 0x190fe40000001204 */
[----:B------:R-:W-:-:S05]  /*1220*/  SHF.R.U32.HI R4, RZ, R11, R4 ;  /* 0x0000000bff047219 */ /* 0x000fca0000011604 */
[----:B------:R-:W4:Y:S01]  /*1230*/  LDC R14, c[0x0][0x8e0] ;  /* 0x00023800ff0e7b82 */ /* 0x000f220000000800 */
[-CC-:B-----5:R-:W-:Y:S02]  /*1240*/  SHF.R.U64 R24, R25, R21.reuse, R4.reuse ;  /* 0x0000001519187219 */ /* 0x1a0fe40000001204 */
[-C--:B------:R-:W-:Y:S02]  /*1250*/  SHF.L.U32 R0, R0, R21.reuse, RZ ;  /* 0x0000001500007219 */ /* 0x080fe400000006ff */
[----:B------:R-:W-:Y:S01]  /*1260*/  SHF.R.U32.HI R5, RZ, R21, R4 ;  /* 0x00000015ff057219 */ /* 0x000fe20000011604 */
[----:B------:R-:W-:Y:S01]  /*1270*/  IMAD.MOV.U32 R4, RZ, RZ, R24 ;  /* 0x000000ffff047224 */ /* 0x000fe200078e0018 */
[----:B------:R-:W-:Y:S01]  /*1280*/  LOP3.LUT R10, RZ, R0, RZ, 0x33, !PT ;  /* 0x00000000ff0a7212 */ /* 0x000fe200078e33ff */
[----:B------:R-:W1:Y:S01]  /*1290*/  LDC R20, c[0x0][0x8b8] ;  /* 0x00022e00ff147b82 */ /* 0x000e620000000800 */
[----:B------:R-:W-:Y:S05]  /*12a0*/  @!P0 BRA `(.L_x_18) ;  /* 0x0000000000288947 */ /* 0x000fea0003800000 */
[----:B------:R-:W5:Y:S02]  /*12b0*/  LDC R9, c[0x0][0x8f4] ;  /* 0x00023d00ff097b82 */ /* 0x000f640000000800 */
[----:B-----5:R-:W-:-:S05]  /*12c0*/  IADD3 R9, P0, R24, R9, RZ ;  /* 0x0000000918097210 */ /* 0x020fca0007f1e0ff */
        /* <DEDUP_REMOVED lines=8> */
.L_x_18:
[----:B---3--:R-:W-:Y:S01]  /*1350*/  SHF.R.U64 R4, R4, R12, R5 ;  /* 0x0000000c04047219 */ /* 0x008fe20000001205 */
[----:B--2---:R-:W-:Y:S01]  /*1360*/  VIADD R6, R15, 0xffffffff ;  /* 0xffffffff0f067836 */ /* 0x004fe20000000000 */
[----:B------:R-:W-:Y:S02]  /*1370*/  SHF.L.U32 R0, R30, R21, RZ ;  /* 0x000000151e007219 */ /* 0x000fe400000006ff */
[----:B------:R-:W-:Y:S01]  /*1380*/  LOP3.LUT R5, R25, R10, RZ, 0xc0, !PT ;  /* 0x0000000a19057212 */ /* 0x000fe200078ec0ff */
[----:B------:R-:W-:Y:S01]  /*1390*/  IMAD.MOV R7, RZ, RZ, -R4 ;  /* 0x000000ffff077224 */ /* 0x000fe200078e0a04 */
[----:B------:R-:W-:Y:S02]  /*13a0*/  SEL R3, R3, R28, !P1 ;  /* 0x0000001c03037207 */ /* 0x000fe40004800000 */
[----:B------:R-:W-:Y:S01]  /*13b0*/  LOP3.LUT R6, R13, R6, RZ, 0xc0, !PT ;  /* 0x000000060d067212 */ /* 0x000fe200078ec0ff */
[----:B------:R-:W-:Y:S01]  /*13c0*/  IMAD R4, R0, R4, R5 ;  /* 0x0000000400047224 */ /* 0x000fe200078e0205 */
[----:B------:R-:W-:Y:S01]  /*13d0*/  R2UR UR47, R29 ;  /* 0x000000001d2f72ca */ /* 0x000fe200000e0000 */
[----:B----4-:R-:W-:-:S02]  /*13e0*/  IMAD R0, R7, R14, R24 ;  /* 0x0000000e07007224 */ /* 0x010fc400078e0218 */
[----:B-1----:R-:W-:Y:S02]  /*13f0*/  IMAD R3, R4, R20, R3 ;  /* 0x0000001404037224 */ /* 0x002fe400078e0203 */
[----:B------:R-:W-:Y:S02]  /*1400*/  IMAD R0, R0, R15, R6 ;  /* 0x0000000f00007224 */ /* 0x000fe400078e0206 */
[----:B------:R-:W-:-:S03]  /*1410*/  IMAD.MOV.U32 R4, RZ, RZ, 0x1 ;  /* 0x00000001ff047424 */ /* 0x000fc600078e00ff */
[----:B------:R-:W-:Y:S02]  /*1420*/  SEL R66, R0, R3, !P1 ;  /* 0x0000000300427207 */ /* 0x000fe40004800000 */
[----:B------:R-:W-:Y:S02]  /*1430*/  SEL R64, R3, R0, !P1 ;  /* 0x0000000003407207 */ /* 0x000fe40004800000 */
[----:B------:R-:W-:-:S07]  /*1440*/  PRMT R0, R4, 0x7610, R0 ;  /* 0x0000761004007816 */ /* 0x000fce0000000000 */
.L_x_16:
[----:B------:R-:W-:-:S08]  /*1450*/  NOP ;  /* 0x0000000000007918 */ /* 0x000fd00000000000 */
[----:B------:R-:W2:Y:S02]  /*1460*/  USETMAXREG.TRY_ALLOC.CTAPOOL UP0, 0xe8 ;  /* 0x000000e8000079c8 */ /* 0x000ea40008000600 */
[----:B--2---:R-:W-:-:S13]  /*1470*/  PLOP3.LUT P0, PT, PT, PT, UP0, 0x80, 0x0 ;  /* 0x000000000000781c */ /* 0x004fda0003f0f008 */
[----:B------:R-:W-:Y:S05]  /*1480*/  @!P0 BRA `(.L_x_16) ;  /* 0xfffffffc00f08947 */ /* 0x000fea000383ffff */
[----:B------:R-:W-:Y:S02]  /*1490*/  ULDC.64 UR4, c[0x0][0x590] ;  /* 0x0001640000047ab9 */ /* 0x000fe40000000a00 */
[----:B------:R-:W-:Y:S02]  /*14a0*/  IMAD.U32 R77, RZ, RZ, UR4 ;  /* 0x00000004ff4d7e24 */ /* 0x000fe4000f8e00ff */
[----:B------:R-:W-:-:S03]  /*14b0*/  IMAD.U32 R79, RZ, RZ, UR5 ;  /* 0x00000005ff4f7e24 */ /* 0x000fc6000f8e00ff */
[----:B------:R-:W-:-:S04]  /*14c0*/  ISETP.NE.U32.AND P0, PT, R77, RZ, PT ;  /* 0x000000ff4d00720c */ /* 0x000fc80003f05070 */
[----:B------:R-:W-:-:S13]  /*14d0*/  ISETP.NE.AND.EX P0, PT, R79, RZ, PT, P0 ;  /* 0x000000ff4f00720c */ /* 0x000fda0003f05300 */
[----:B------:R-:W-:Y:S05]  /*14e0*/  @P0 BRA `(.L_x_19) ;  /* 0x00000000002c0947 */ /* 0x000fea0003800000 */
[----:B------:R-:W-:Y:S02]  /*14f0*/  ULDC.64 UR4, c[0x0][0x588] ;  /* 0x0001620000047ab9 */ /* 0x000fe40000000a00 */
[----:B------:R-:W-:-:S04]  /*1500*/  ISETP.NE.U32.AND P0, PT, RZ, UR4, PT ;  /* 0x00000004ff007c0c */ /* 0x000fc8000bf05070 */
[----:B------:R-:W-:-:S13]  /*1510*/  ISETP.NE.AND.EX P0, PT, RZ, UR5, PT, P0 ;  /* 0x00000005ff007c0c */ /* 0x000fda000bf05300 */
[----:B------:R-:W-:Y:S05]  /*1520*/  @!P0 BRA `(.L_x_20) ;  /* 0x0000000000108947 */ /* 0x000fea0003800000 */
[----:B------:R-:W2:Y:S02]  /*1530*/  LDC.64 R4, c[0x0][0x588] ;  /* 0x00016200ff047b82 */ /* 0x000ea40000000a00 */
[----:B--2---:R2:W5:Y:S01]  /*1540*/  LDG.E R59, desc[UR54][R4.64] ;  /* 0x00000036043b7981 */ /* 0x004562000c1e1900 */
[----:B------:R-:W-:Y:S01]  /*1550*/  IMAD.MOV.U32 R58, RZ, RZ, 0x1 ;  /* 0x00000001ff3a7424 */ /* 0x000fe200078e00ff */
[----:B------:R-:W-:Y:S06]  /*1560*/  BRA `(.L_x_19) ;  /* 0x00000000000c7947 */ /* 0x000fec0003800000 */
.L_x_20:
[----:B------:R-:W-:Y:S01]  /*1570*/  ULDC UR4, c[0x0][0x580] ;  /* 0x0001600000047ab9 */ /* 0x000fe20000000800 */
[----:B------:R-:W-:Y:S02]  /*1580*/  IMAD.MOV.U32 R58, RZ, RZ, 0x1 ;  /* 0x00000001ff3a7424 */ /* 0x000fe400078e00ff */
[----:B------:R-:W-:-:S07]  /*1590*/  IMAD.U32 R59, RZ, RZ, UR4 ;  /* 0x00000004ff3b7e24 */ /* 0x000fce000f8e00ff */
.L_x_19:
[----:B------:R-:W-:Y:S02]  /*15a0*/  ULDC.64 UR4, c[0x0][0x5b0] ;  /* 0x00016c0000047ab9 */ /* 0x000fe40000000a00 */
[----:B------:R-:W-:-:S04]  /*15b0*/  ISETP.NE.U32.AND P0, PT, RZ, UR4, PT ;  /* 0x00000004ff007c0c */ /* 0x000fc8000bf05070 */
[----:B------:R-:W-:-:S13]  /*15c0*/  ISETP.NE.AND.EX P0, PT, RZ, UR5, PT, P0 ;  /* 0x00000005ff007c0c */ /* 0x000fda000bf05300 */
[----:B------:R-:W-:Y:S05]  /*15d0*/  @P0 BRA `(.L_x_21) ;  /* 0x0000000000240947 */ /* 0x000fea0003800000 */
[----:B------:R-:W-:Y:S02]  /*15e0*/  ULDC.64 UR4, c[0x0][0x5a8] ;  /* 0x00016a0000047ab9 */ /* 0x000fe40000000a00 */
[----:B------:R-:W-:-:S04]  /*15f0*/  ISETP.NE.U32.AND P0, PT, RZ, UR4, PT ;  /* 0x00000004ff007c0c */ /* 0x000fc8000bf05070 */
[----:B------:R-:W-:-:S13]  /*1600*/  ISETP.NE.AND.EX P0, PT, RZ, UR5, PT, P0 ;  /* 0x00000005ff007c0c */ /* 0x000fda000bf05300 */
[----:B------:R-:W-:Y:S05]  /*1610*/  @!P0 BRA `(.L_x_22) ;  /* 0x00000000000c8947 */ /* 0x000fea0003800000 */
[----:B------:R-:W3:Y:S02]  /*1620*/  LDC.64 R60, c[0x0][0x5a8] ;  /* 0x00016a00ff3c7b82 */ /* 0x000ee40000000a00 */
[----:B---3--:R3:W5:Y:S01]  /*1630*/  LDG.E R60, desc[UR54][R60.64] ;  /* 0x000000363c3c7981 */ /* 0x008762000c1e1900 */
[----:B------:R-:W-:Y:S05]  /*1640*/  BRA `(.L_x_21) ;  /* 0x0000000000087947 */ /* 0x000fea0003800000 */
.L_x_22:
[----:B------:R-:W-:Y:S02]  /*1650*/  ULDC UR4, c[0x0][0x5a0] ;  /* 0x0001680000047ab9 */ /* 0x000fe40000000800 */
[----:B------:R-:W-:-:S07]  /*1660*/  IMAD.U32 R60, RZ, RZ, UR4 ;  /* 0x00000004ff3c7e24 */ /* 0x000fce000f8e00ff */
.L_x_21:
[----:B------:R-:W-:Y:S01]  /*1670*/  LOP3.LUT P1, RZ, R0, 0xff, RZ, 0xc0, !PT ;  /* 0x000000ff00ff7812 */ /* 0x000fe2000782c0ff */
[----:B------:R-:W-:Y:S01]  /*1680*/  UMOV UR36, URZ ;  /* 0x0000003f00247c82 */ /* 0x000fe20008000000 */
[----:B------:R-:W-:-:S11]  /*1690*/  PLOP3.LUT P0, PT, PT, PT, PT, 0x80, 0x0 ;  /* 0x000000000000781c */ /* 0x000fd60003f0f070 */
[----:B------:R-:W-:Y:S05]  /*16a0*/  @!P1 BRA `(.L_x_23) ;  /* 0x00000030007c9947 */ /* 0x000fea0003800000 */
[----:B------:R-:W-:Y:S01]  /*16b0*/  ULDC UR4, c[0x0][0x28c] ;  /* 0x0000a30000047ab9 */ /* 0x000fe20000000800 */
[----:B------:R-:W-:Y:S01]  /*16c0*/  LOP3.LUT R69, R22, 0x1, RZ, 0xfc, !PT ;  /* 0x0000000116457812 */ /* 0x000fe200078efcff */
[----:B------:R-:W-:Y:S01]  /*16d0*/  UIADD3 UR4, UR4, 0x3f, URZ ;  /* 0x0000003f04047890 */ /* 0x000fe2000fffe03f */
[----:B------:R-:W-:Y:S01]  /*16e0*/  LOP3.LUT R67, R19, 0x1, RZ, 0xfc, !PT ;  /* 0x0000000113437812 */ /* 0x000fe200078efcff */
[----:B-----5:R-:W-:Y:S01]  /*16f0*/  IMAD.MOV.U32 R62, RZ, RZ, R59 ;  /* 0x000000ffff3e7224 */ /* 0x020fe200078e003b */
[C---:B------:R-:W-:Y:S01]  /*1700*/  PRMT R63, R58.reuse, 0x7610, R63 ;  /* 0x000076103a3f7816 */ /* 0x040fe2000000003f */
[----:B------:R-:W-:Y:S01]  /*1710*/  USHF.R.S32.HI UR5, URZ, 0x1f, UR4 ;  /* 0x0000001f3f057899 */ /* 0x000fe20008011404 */
[----:B---3--:R-:W-:Y:S01]  /*1720*/  PRMT R61, R58, 0x7610, R61 ;  /* 0x000076103a3d7816 */ /* 0x008fe2000000003d */
[----:B------:R-:W-:Y:S01]  /*1730*/  IMAD.MOV.U32 R65, RZ, RZ, R59 ;  /* 0x000000ffff417224 */ /* 0x000fe200078e003b */
[----:B------:R-:W-:Y:S01]  /*1740*/  ULDC.64 UR56, c[0x0][0x198] ;  /* 0x0000660000387ab9 */ /* 0x000fe20000000a00 */
[----:B------:R-:W-:Y:S01]  /*1750*/  ULEA.HI UR5, UR5, UR4, URZ, 0x6 ;  /* 0x0000000405057291 */ /* 0x000fe2000f8f303f */
[----:B------:R-:W-:Y:S01]  /*1760*/  UMOV UR43, 0x1 ;  /* 0x00000001002b7882 */ /* 0x000fe20000000000 */
[----:B------:R-:W-:Y:S01]  /*1770*/  UMOV UR37, URZ ;  /* 0x0000003f00257c82 */ /* 0x000fe20008000000 */
[----:B------:R-:W-:Y:S01]  /*1780*/  UMOV UR38, URZ ;  /* 0x0000003f00267c82 */ /* 0x000fe20008000000 */
[----:B------:R-:W-:Y:S01]  /*1790*/  UMOV UR39, URZ ;  /* 0x0000003f00277c82 */ /* 0x000fe20008000000 */
[----:B------:R-:W-:Y:S01]  /*17a0*/  USHF.R.S32.HI UR48, URZ, 0x6, UR5 ;  /* 0x000000063f307899 */ /* 0x000fe20008011405 */
[----:B------:R-:W-:Y:S01]  /*17b0*/  UMOV UR36, URZ ;  /* 0x0000003f00247c82 */ /* 0x000fe20008000000 */
[----:B------:R-:W-:-:S10]  /*17c0*/  UMOV UR40, URZ ;  /* 0x0000003f00287c82 */ /* 0x000fd40008000000 */
.L_x_78:
[----:B------:R-:W-:Y:S01]  /*17d0*/  LOP3.LUT R0, R18, 0x80, RZ, 0xc0, !PT ;  /* 0x0000008012007812 */ /* 0x000fe200078ec0ff */
[----:B------:R-:W3:Y:S01]  /*17e0*/  S2UR UR49, SR_CgaCtaId ;  /* 0x00000000003179c3 */ /* 0x000ee20000008800 */
[----:B------:R-:W-:Y:S02]  /*17f0*/  UMOV UR50, 0x400 ;  /* 0x0000040000327882 */ /* 0x000fe40000000000 */
[----:B------:R-:W-:-:S06]  /*1800*/  SHF.R.U32.HI R0, RZ, 0x7, R0 ;  /* 0x00000007ff007819 */ /* 0x000fcc0000011600 */
[----:B------:R-:W4:Y:S01]  /*1810*/  SHFL.IDX PT, R0, R0, RZ, 0x1f ;  /* 0x00001fff00007589 */ /* 0x000f2200000e0000 */
[----:B---3--:R-:W-:Y:S01]  /*1820*/  ULEA UR50, UR49, UR50, 0x18 ;  /* 0x0000003231327291 */ /* 0x008fe2000f8ec03f */
[----:B----4-:R-:W-:-:S13]  /*1830*/  R2UR UR4, R0 ;  /* 0x00000000000472ca */ /* 0x010fda00000e0000 */
[----:B------:R-:W-:-:S04]  /*1840*/  ULEA.HI UR5, UR4, UR4, URZ, 0x1 ;  /* 0x0000000404057291 */ /* 0x000fc8000f8f083f */
[----:B------:R-:W-:-:S04]  /*1850*/  ULOP3.LUT UR5, UR5, 0x7fffe, URZ, 0xc0, !UPT ;  /* 0x0007fffe05057892 */ /* 0x000fc8000f8ec03f */
[----:B------:R-:W-:-:S03]  /*1860*/  UIADD3 UR5, UR4, -UR5, URZ ;  /* 0x8000000504057290 */ /* 0x000fc6000fffe03f */
[----:B------:R-:W-:Y:S01]  /*1870*/  ULDC UR4, c[0x0][0x28c] ;  /* 0x0000a30000047ab9 */ /* 0x000fe20000000800 */
[----:B------:R-:W-:Y:S01]  /*1880*/  ULEA UR5, UR5, UR50, 0xd ;  /* 0x0000003205057291 */ /* 0x000fe2000f8e683f */
[----:B------:R-:W-:-:S03]  /*1890*/  ISETP.LT.AND P0, PT, RZ, UR4, PT ;  /* 0x00000004ff007c0c */ /* 0x000fc6000bf01270 */
[----:B------:R-:W-:-:S04]  /*18a0*/  UIADD3 UR5, UR5, 0x6400, URZ ;  /* 0x0000640005057890 */ /* 0x000fc8000fffe03f */
[----:B------:R-:W-:-:S04]  /*18b0*/  USHF.R.U32.HI UR5, URZ, 0x4, UR5 ;  /* 0x000000043f057899 */ /* 0x000fc80008011605 */
[----:B------:R-:W-:-:S04]  /*18c0*/  ULOP3.LUT UR5, UR5, 0x3fff, URZ, 0xc0, !UPT ;  /* 0x00003fff05057892 */ /* 0x000fc8000f8ec03f */
[----:B------:R-:W-:Y:S01]  /*18d0*/  ULOP3.LUT UR44, UR5, 0x10000, URZ, 0xfc, !UPT ;  /* 0x00010000052c7892 */ /* 0x000fe2000f8efc3f */
[----:B------:R-:W-:Y:S11]  /*18e0*/  @P0 BRA `(.L_x_24) ;  /* 0x0000000000400947 */ /* 0x000ff60003800000 */
[----:B------:R-:W-:Y:S01]  /*18f0*/  MOV R0, 0x0 ;  /* 0x0000000000007802 */ /* 0x000fe20000000f00 */
[----:B------:R-:W-:Y:S01]  /*1900*/  ULDC.64 UR4, c[0x4][0x70] ;  /* 0x01001c0000047ab9 */ /* 0x000fe20000000a00 */
[----:B------:R-:W-:Y:S01]  /*1910*/  ULDC.64 UR6, c[0x4][0x8] ;  /* 0x0100020000067ab9 */ /* 0x000fe20000000a00 */
[----:B--2---:R-:W-:Y:S01]  /*1920*/  IMAD.U32 R4, RZ, RZ, UR4 ;  /* 0x00000004ff047e24 */ /* 0x004fe2000f8e00ff */
[----:B------:R2:W3:Y:S01]  /*1930*/  LDC.64 R14, c[0x4][R0] ;  /* 0x01000000000e7b82 */ /* 0x0004e20000000a00 */
[----:B------:R-:W-:Y:S01]  /*1940*/  IMAD.U32 R5, RZ, RZ, UR5 ;  /* 0x00000005ff057e24 */ /* 0x000fe2000f8e00ff */
[----:B------:R-:W-:Y:S01]  /*1950*/  ULDC.64 UR4, c[0x4][0x78] ;  /* 0x01001e0000047ab9 */ /* 0x000fe20000000a00 */
[----:B------:R-:W-:Y:S02]  /*1960*/  IMAD.U32 R10, RZ, RZ, UR6 ;  /* 0x00000006ff0a7e24 */ /* 0x000fe4000f8e00ff */
[----:B------:R-:W-:Y:S02]  /*1970*/  IMAD.U32 R6, RZ, RZ, UR4 ;  /* 0x00000004ff067e24 */ /* 0x000fe4000f8e00ff */
[----:B------:R-:W-:-:S02]  /*1980*/  IMAD.U32 R7, RZ, RZ, UR5 ;  /* 0x00000005ff077e24 */ /* 0x000fc4000f8e00ff */
[----:B------:R-:W-:Y:S02]  /*1990*/  IMAD.U32 R11, RZ, RZ, UR7 ;  /* 0x00000007ff0b7e24 */ /* 0x000fe4000f8e00ff */
[----:B------:R-:W-:Y:S02]  /*19a0*/  IMAD.MOV.U32 R8, RZ, RZ, 0x1e1 ;  /* 0x000001e1ff087424 */ /* 0x000fe400078e00ff */
[----:B------:R-:W-:Y:S02]  /*19b0*/  IMAD.MOV.U32 R12, RZ, RZ, 0x1 ;  /* 0x00000001ff0c7424 */ /* 0x000fe400078e00ff */
[----:B--2---:R-:W-:-:S07]  /*19c0*/  IMAD.MOV.U32 R13, RZ, RZ, RZ ;  /* 0x000000ffff0d7224 */ /* 0x004fce00078e00ff */
[----:B------:R-:W-:-:S07]  /*19d0*/  LEPC R20, `(.L_x_24) ;  /* 0x000000001014794e */ /* 0x000fce0000000000 */
[----:B-1-3--:R-:W-:Y:S05]  /*19e0*/  CALL.ABS.NOINC R14 ;  /* 0x000000000e007343 */ /* 0x00afea0003c00000 */
.L_x_24:
[----:B------:R-:W-:-:S13]  /*19f0*/  ISETP.NE.AND P0, PT, R69, 0x3, PT ;  /* 0x000000034500780c */ /* 0x000fda0003f05270 */
[----:B------:R-:W-:Y:S05]  /*1a00*/  @!P0 BRA `(.L_x_25) ;  /* 0x0000000000048947 */ /* 0x000fea0003800000 */
[----:B-1----:R-:W-:Y:S01]  /*1a10*/  BPT.TRAP 0x1 ;  /* 0x000000040000795c */ /* 0x002fe20000300000 */
.L_x_25:
[----:B------:R-:W-:Y:S02]  /*1a20*/  IMAD.U32 R3, RZ, RZ, UR39 ;  /* 0x00000027ff037e24 */ /* 0x000fe4000f8e00ff */
[----:B------:R-:W-:-:S03]  /*1a30*/  IMAD.U32 R0, RZ, RZ, UR38 ;  /* 0x00000026ff007e24 */ /* 0x000fc6000f8e00ff */
[----:B------:R-:W-:Y:S02]  /*1a40*/  LEA R3, R3, UR50, 0x3 ;  /* 0x0000003203037c11 */ /* 0x000fe4000f8e18ff */
[----:B------:R-:W-:-:S04]  /*1a50*/  SHF.L.U32 R0, R0, 0x1f, RZ ;  /* 0x0000001f00007819 */ /* 0x000fc800000006ff */
[----:B------:R3:W4:Y:S01]  /*1a60*/  SYNCS.PHASECHK.TRANS64.TRYWAIT P1, [R3+URZ], R0 ;  /* 0x00000000030075a7 */ /* 0x000722000802017f */
[----:B------:R-:W-:Y:S05]  /*1a70*/  @!P0 BRA `(.L_x_26) ;  /* 0x0000000000048947 */ /* 0x000fea0003800000 */
[----:B-1----:R-:W-:Y:S01]  /*1a80*/  BPT.TRAP 0x1 ;  /* 0x000000040000795c */ /* 0x002fe20000300000 */
.L_x_26:
[----:B----4-:R-:W-:Y:S05]  /*1a90*/  @P1 BRA `(.L_x_27) ;  /* 0x0000000000081947 */ /* 0x010fea0003800000 */
[----:B------:R-:W4:Y:S02]  /*1aa0*/  SYNCS.PHASECHK.TRANS64.TRYWAIT P1, [R3+URZ], R0 ;  /* 0x00000000030075a7 */ /* 0x000f24000802017f */
[----:B----4-:R-:W-:Y:S05]  /*1ab0*/  @!P1 BRA `(.L_x_28) ;  /* 0x0000005800409947 */ /* 0x010fea0003800000 */
.L_x_27:
[----:B------:R-:W-:-:S04]  /*1ac0*/  UISETP.LT.AND UP0, UPT, UR48, 0x1, UPT ;  /* 0x000000013000788c */ /* 0x000fc8000bf01270 */
[----:B------:R-:W-:-:S04]  /*1ad0*/  USEL UR4, UR48, 0x1, UP0 ;  /* 0x0000000130047887 */ /* 0x000fc80008000000 */
[----:B------:R-:W-:-:S06]  /*1ae0*/  UIADD3 UR4, UR48, -UR4, URZ ;  /* 0x8000000430047290 */ /* 0x000fcc000fffe03f */
[----:B---34-:R-:W-:Y:S01]  /*1af0*/  IMAD.U32 R0, RZ, RZ, UR4 ;  /* 0x00000004ff007e24 */ /* 0x018fe2000f8e00ff */
[----:B------:R-:W-:Y:S05]  /*1b00*/  WARPSYNC.ALL ;  /* 0x0000000000007948 */ /* 0x000fea0003800000 */
[----:B------:R-:W-:Y:S01]  /*1b10*/  ISETP.GE.AND P1, PT, R0, 0x1, PT ;  /* 0x000000010000780c */ /* 0x000fe20003f26270 */
[----:B------:R-:W-:Y:S01]  /*1b20*/  UIADD3 UR4, UR50, 0x26400, URZ ;  /* 0x0002640032047890 */ /* 0x000fe2000fffe03f */
[----:B------:R-:W-:Y:S01]  /*1b30*/  WARPGROUP.ARRIVE ;  /* 0x00000000000079c5 */ /* 0x000fe20000000000 */
[----:B------:R-:W-:Y:S02]  /*1b40*/  ULEA UR9, UR39, UR44, 0xa ;  /* 0x0000002c27097291 */ /* 0x000fe4000f8e503f */
[----:B------:R-:W-:Y:S01]  /*1b50*/  USHF.R.U32.HI UR4, URZ, 0x4, UR4 ;  /* 0x000000043f047899 */ /* 0x000fe20008011604 */
[----:B------:R-:W-:Y:S01]  /*1b60*/  UMOV UR5, 0x40000040 ;  /* 0x4000004000057882 */ /* 0x000fe20000000000 */
[----:B------:R-:W-:-:S02]  /*1b70*/  UMOV UR7, 0x40000040 ;  /* 0x4000004000077882 */ /* 0x000fc40000000000 */
[----:B------:R-:W-:-:S04]  /*1b80*/  ULOP3.LUT UR4, UR4, 0x3fff, URZ, 0xc0, !UPT ;  /* 0x00003fff04047892 */ /* 0x000fc8000f8ec03f */
[----:B------:R-:W-:-:S03]  /*1b90*/  ULOP3.LUT UR8, UR4, 0x10000, URZ, 0xfc, !UPT ;  /* 0x0001000004087892 */ /* 0x000fc6000f8efc3f */
[----:B------:R-:W-:Y:S01]  /*1ba0*/  UMOV UR4, UR9 ;  /* 0x0000000900047c82 */ /* 0x000fe20008000000 */
[----:B------:R-:W-:-:S07]  /*1bb0*/  ULEA UR10, UR39, UR8, 0x9 ;  /* 0x00000008270a7291 */ /* 0x000fce000f8e483f */
[----:B------:R-:W-:Y:S02]  /*1bc0*/  UMOV UR6, UR10 ;  /* 0x0000000a00067c82 */ /* 0x000fe40008000000 */
[----:B------:R-:W-:Y:S01]  /*1bd0*/  HGMMA.64x64x16.F32.BF16 R24, gdesc[UR4], RZ, !UPT, gsb0 ;  /* 0x00e00000041879f0 */ /* 0x000fe2000c0018ff */
[----:B------:R-:W-:Y:S02]  /*1be0*/  UIADD3 UR4, UR9, 0x2, URZ ;  /* 0x0000000209047890 */ /* 0x000fe4000fffe03f */
[----:B------:R-:W-:Y:S01]  /*1bf0*/  UIADD3 UR6, UR10, 0x2, URZ ;  /* 0x000000020a067890 */ /* 0x000fe2000fffe03f */
[----:B------:R-:W-:Y:S01]  /*1c00*/  UMOV UR5, 0x40000040 ;  /* 0x4000004000057882 */ /* 0x000fe20000000000 */
[----:B------:R-:W-:Y:S01]  /*1c10*/  UMOV UR7, 0x40000040 ;  /* 0x4000004000077882 */ /* 0x000fe20000000000 */
[----:B------:R-:W-:Y:S02]  /*1c20*/  WARPGROUP.DEPBAR.LE gsb0, 0x0 ;  /* 0x00008000000079c5 */ /* 0x000fe40000010000 */
[----:B------:R-:W-:-:S06]  /*1c30*/  WARPGROUP.ARRIVE ;  /* 0x00000000000079c5 */ /* 0x000fcc0000000000 */
[----:B------:R-:W-:Y:S01]  /*1c40*/  HGMMA.64x64x16.F32.BF16 R24, gdesc[UR4], R24, gsb0 ;  /* 0x00e00000041879f0 */ /* 0x000fe20008001818 */
        /* <DEDUP_REMOVED lines=13> */
[----:B------:R-:W-:Y:S03]  /*1d20*/  HGMMA.64x64x16.F32.BF16 R24, gdesc[UR4], R24, gsb0 ;  /* 0x00e00000041879f0 */ /* 0x000fe60008001818 */
[----:B------:R-:W-:Y:S02]  /*1d30*/  WARPGROUP.DEPBAR.LE gsb0, 0x0 ;  /* 0x00008000000079c5 */ /* 0x000fe40000010000 */
[----:B------:R-:W-:Y:S05]  /*1d40*/  @!P1 BRA `(.L_x_29) ;  /* 0x0000000400109947 */ /* 0x000fea0003800000 */
[----:B------:R-:W-:Y:S02]  /*1d50*/  UIADD3 UR4, UR39, 0x1, URZ ;  /* 0x0000000127047890 */ /* 0x000fe4000fffe03f */
[----:B------:R-:W-:Y:S02]  /*1d60*/  IMAD.U32 R3, RZ, RZ, UR39 ;  /* 0x00000027ff037e24 */ /* 0x000fe4000f8e00ff */
[----:B------:R-:W-:-:S04]  /*1d70*/  UISETP.NE.AND UP0, UPT, UR4, 0x8, UPT ;  /* 0x000000080400788c */ /* 0x000fc8000bf05270 */
[----:B------:R-:W-:Y:S02]  /*1d80*/  USEL UR5, URZ, 0x1, UP0 ;  /* 0x000000013f057887 */ /* 0x000fe40008000000 */
[----:B------:R-:W-:Y:S02]  /*1d90*/  USEL UR9, UR4, URZ, UP0 ;  /* 0x0000003f04097287 */ /* 0x000fe40008000000 */
[----:B------:R-:W-:-:S06]  /*1da0*/  ULOP3.LUT UR5, UR38, UR5, URZ, 0x3c, !UPT ;  /* 0x0000000526057292 */ /* 0x000fcc000f8e3c3f */
[----:B------:R-:W-:-:S07]  /*1db0*/  IMAD.U32 R6, RZ, RZ, UR5 ;  /* 0x00000005ff067e24 */ /* 0x000fce000f8e00ff */
.L_x_36:
[----:B------:R-:W-:Y:S05]  /*1dc0*/  @!P0 BRA `(.L_x_30) ;  /* 0x0000000000048947 */ /* 0x000fea0003800000 */
[----:B-1----:R-:W-:Y:S01]  /*1dd0*/  BPT.TRAP 0x1 ;  /* 0x000000040000795c */ /* 0x002fe20000300000 */
.L_x_30:
[----:B------:R-:W-:Y:S01]  /*1de0*/  ULEA UR4, UR9, UR50, 0x3 ;  /* 0x0000003209047291 */ /* 0x000fe2000f8e183f */
[----:B--2---:R-:W-:-:S08]  /*1df0*/  SHF.L.U32 R4, R6, 0x1f, RZ ;  /* 0x0000001f06047819 */ /* 0x004fd000000006ff */
[----:B------:R2:W3:Y:S01]  /*1e00*/  SYNCS.PHASECHK.TRANS64.TRYWAIT P1, [UR4], R4 ;  /* 0x00000004ff0075a7 */ /* 0x0004e20008020144 */
[----:B------:R-:W-:Y:S05]  /*1e10*/  @!P0 BRA `(.L_x_31) ;  /* 0x0000000000048947 */ /* 0x000fea0003800000 */
[----:B-1----:R-:W-:Y:S01]  /*1e20*/  BPT.TRAP 0x1 ;  /* 0x000000040000795c */ /* 0x002fe20000300000 */
.L_x_31:
[----:B---3--:R-:W-:Y:S05]  /*1e30*/  @P1 BRA `(.L_x_32) ;  /* 0x0000000000081947 */ /* 0x008fea0003800000 */
[----:B------:R-:W3:Y:S02]  /*1e40*/  SYNCS.PHASECHK.TRANS64.TRYWAIT P1, [UR4], R4 ;  /* 0x00000004ff0075a7 */ /* 0x000ee40008020144 */
[----:B---3--:R-:W-:Y:S05]  /*1e50*/  @!P1 BRA `(.L_x_33) ;  /* 0x00000054006c9947 */ /* 0x008fea0003800000 */
.L_x_32:
[----:B------:R-:W-:Y:S01]  /*1e60*/  ULEA UR10, UR9, UR44, 0xa ;  /* 0x0000002c090a7291 */ /* 0x000fe2000f8e503f */
[----:B------:R-:W-:Y:S01]  /*1e70*/  WARPGROUP.ARRIVE ;  /* 0x00000000000079c5 */ /* 0x000fe20000000000 */
[----:B------:R-:W-:Y:S01]  /*1e80*/  ULEA UR11, UR9, UR8, 0x9 ;  /* 0x00000008090b7291 */ /* 0x000fe2000f8e483f */
[----:B------:R-:W-:Y:S01]  /*1e90*/  UMOV UR5, 0x40000040 ;  /* 0x4000004000057882 */ /* 0x000fe20000000000 */
[----:B------:R-:W-:-:S03]  /*1ea0*/  UMOV UR7, 0x40000040 ;  /* 0x4000004000077882 */ /* 0x000fc60000000000 */
[----:B------:R-:W-:Y:S02]  /*1eb0*/  UMOV UR4, UR10 ;  /* 0x0000000a00047c82 */ /* 0x000fe40008000000 */
[----:B------:R-:W-:Y:S02]  /*1ec0*/  UMOV UR6, UR11 ;  /* 0x0000000b00067c82 */ /* 0x000fe40008000000 */
[----:B------:R-:W-:Y:S01]  /*1ed0*/  HGMMA.64x64x16.F32.BF16 R24, gdesc[UR4], R24, gsb0 ;  /* 0x00e00000041879f0 */ /* 0x000fe20008001818 */
[----:B------:R-:W-:Y:S02]  /*1ee0*/  UIADD3 UR4, UR10, 0x2, URZ ;  /* 0x000000020a047890 */ /* 0x000fe4000fffe03f */
[----:B------:R-:W-:Y:S01]  /*1ef0*/  UIADD3 UR6, UR11, 0x2, URZ ;  /* 0x000000020b067890 */ /* 0x000fe2000fffe03f */
[----:B------:R-:W-:Y:S01]  /*1f00*/  UMOV UR5, 0x40000040 ;  /* 0x4000004000057882 */ /* 0x000fe20000000000 */
[----:B------:R-:W-:Y:S01]  /*1f10*/  UMOV UR7, 0x40000040 ;  /* 0x4000004000077882 */ /* 0x000fe20000000000 */
[----:B------:R-:W-:-:S02]  /*1f20*/  WARPGROUP.DEPBAR.LE gsb0, 0x0 ;  /* 0x00008000000079c5 */ /* 0x000fc40000010000 */
        /* <DEDUP_REMOVED lines=18> */
[----:B-1----:R-:W-:Y:S01]  /*2050*/  BPT.TRAP 0x1 ;  /* 0x000000040000795c */ /* 0x002fe20000300000 */
.L_x_34:
[----:B------:R-:W-:-:S13]  /*2060*/  ISETP.NE.AND P1, PT, R57, RZ, PT ;  /* 0x000000ff3900720c */ /* 0x000fda0003f25270 */
[----:B--23--:R-:W-:-:S05]  /*2070*/  @P1 LEA R4, R3, UR50, 0x3 ;  /* 0x0000003203041c11 */ /* 0x00cfca000f8e18ff */
[----:B------:R-:W-:-:S05]  /*2080*/  @P1 VIADD R5, R4, 0x40 ;  /* 0x0000004004051836 */ /* 0x000fca0000000000 */
[----:B------:R-:W-:-:S04]  /*2090*/  @P1 PRMT R5, R56, 0x654, R5 ;  /* 0x0000065438051816 */ /* 0x000fc80000000005 */
[----:B------:R2:W-:Y:S01]  /*20a0*/  @P1 SYNCS.ARRIVE.TRANS64.RED.A1T0 RZ, [R5+URZ], RZ ;  /* 0x000000ff05ff19a7 */ /* 0x0005e2000810043f */
[----:B------:R-:W-:-:S13]  /*20b0*/  ISETP.GT.U32.AND P1, PT, R22, 0x1, PT ;  /* 0x000000011600780c */ /* 0x000fda0003f24070 */
[----:B--2---:R-:W-:Y:S05]  /*20c0*/  @P1 BRA `(.L_x_35) ;  /* 0x0000000000041947 */ /* 0x004fea0003800000 */
[----:B-1----:R-:W-:Y:S01]  /*20d0*/  BPT.TRAP 0x1 ;  /* 0x000000040000795c */ /* 0x002fe20000300000 */
.L_x_35:
[----:B------:R-:W-:Y:S01]  /*20e0*/  UIADD3 UR9, UR9, 0x1, URZ ;  /* 0x0000000109097890 */ /* 0x000fe2000fffe03f */
[C---:B------:R-:W-:Y:S01]  /*20f0*/  ISETP.GT.AND P2, PT, R0.reuse, 0x1, PT ;  /* 0x000000010000780c */ /* 0x040fe20003f44270 */
[----:B------:R-:W-:Y:S02]  /*2100*/  VIADD R3, R3, 0x1 ;  /* 0x0000000103037836 */ /* 0x000fe40000000000 */
[----:B------:R-:W-:Y:S01]  /*2110*/  UISETP.NE.AND UP0, UPT, UR9, 0x8, UPT ;  /* 0x000000080900788c */ /* 0x000fe2000bf05270 */
[----:B------:R-:W-:Y:S02]  /*2120*/  VIADD R0, R0, 0xffffffff ;  /* 0xffffffff00007836 */ /* 0x000fe40000000000 */
[C---:B------:R-:W-:Y:S01]  /*2130*/  ISETP.NE.AND P1, PT, R3.reuse, 0x8, PT ;  /* 0x000000080300780c */ /* 0x040fe20003f25270 */
[----:B------:R-:W-:Y:S02]  /*2140*/  USEL UR4, URZ, 0x1, UP0 ;  /* 0x000000013f047887 */ /* 0x000fe40008000000 */
[----:B------:R-:W-:Y:S01]  /*2150*/  USEL UR9, UR9, URZ, UP0 ;  /* 0x0000003f09097287 */ /* 0x000fe20008000000 */
[----:B------:R-:W-:-:S03]  /*2160*/  SEL R3, R3, RZ, P1 ;  /* 0x000000ff03037207 */ /* 0x000fc60000800000 */
[----:B------:R-:W-:Y:S01]  /*2170*/  LOP3.LUT R6, R6, UR4, RZ, 0x3c, !PT ;  /* 0x0000000406067c12 */ /* 0x000fe2000f8e3cff */
[----:B------:R-:W-:Y:S07]  /*2180*/  @P2 BRA `(.L_x_36) ;  /* 0xfffffffc000c2947 */ /* 0x000fee000383ffff */
.L_x_29:
[----:B------:R-:W3:Y:S02]  /*2190*/  LDC R0, c[0x0][0x28c] ;  /* 0x0000a300ff007b82 */ /* 0x000ee40000000800 */
[----:B---3--:R-:W-:-:S13]  /*21a0*/  ISETP.GE.AND P1, PT, R0, 0x1, PT ;  /* 0x000000010000780c */ /* 0x008fda0003f26270 */
[----:B------:R-:W-:Y:S05]  /*21b0*/  @!P1 BRA `(.L_x_37) ;  /* 0x0000000000449947 */ /* 0x000fea0003800000 */
[----:B------:R-:W-:Y:S05]  /*21c0*/  @!P0 BRA `(.L_x_38) ;  /* 0x0000000000048947 */ /* 0x000fea0003800000 */
[----:B-1----:R-:W-:Y:S01]  /*21d0*/  BPT.TRAP 0x1 ;  /* 0x000000040000795c */ /* 0x002fe20000300000 */
.L_x_38:
[----:B------:R-:W-:Y:S01]  /*21e0*/  ISETP.NE.AND P0, PT, R57, RZ, PT ;  /* 0x000000ff3900720c */ /* 0x000fe20003f05270 */
[----:B------:R-:W-:Y:S01]  /*21f0*/  UISETP.LT.AND UP1, UPT, UR48, 0x1, UPT ;  /* 0x000000013000788c */ /* 0x000fe2000bf21270 */
[----:B------:R-:W-:-:S11]  /*2200*/  IMAD.U32 R3, RZ, RZ, UR50 ;  /* 0x00000032ff037e24 */ /* 0x000fd6000f8e00ff */
[----:B------:R-:W-:-:S05]  /*2210*/  VOTEU.ANY UP0, P0 ;  /* 0x00000000003f7886 */ /* 0x000fca0000000100 */
[----:B------:R-:W-:-:S04]  /*2220*/  @UP0 USEL UR4, UR48, 0x1, UP1 ;  /* 0x0000000130040887 */ /* 0x000fc80008800000 */
[----:B------:R-:W-:-:S06]  /*2230*/  @UP0 UIADD3 UR4, UR39, UR48, -UR4 ;  /* 0x0000003027040290 */ /* 0x000fcc000fffe804 */
[----:B------:R-:W-:-:S04]  /*2240*/  IMAD.U32 R0, RZ, RZ, UR4 ;  /* 0x00000004ff007e24 */ /* 0x000fc8000f8e00ff */
[----:B------:R-:W-:-:S05]  /*2250*/  @P0 IMAD.SHL.U32 R0, R0, 0x8, RZ ;  /* 0x0000000800000824 */ /* 0x000fca00078e00ff */
[----:B------:R-:W-:-:S04]  /*2260*/  @P0 LOP3.LUT R0, R0, 0x38, RZ, 0xc0, !PT ;  /* 0x0000003800000812 */ /* 0x000fc800078ec0ff */
[----:B------:R-:W-:-:S04]  /*2270*/  @P0 IADD3 R3, R3, 0x40, R0 ;  /* 0x0000004003030810 */ /* 0x000fc80007ffe000 */
[----:B------:R-:W-:-:S04]  /*2280*/  @P0 PRMT R3, R56, 0x654, R3 ;  /* 0x0000065438030816 */ /* 0x000fc80000000003 */
[----:B------:R3:W-:Y:S01]  /*2290*/  @P0 SYNCS.ARRIVE.TRANS64.RED.A1T0 RZ, [R3+URZ], RZ ;  /* 0x000000ff03ff09a7 */ /* 0x0007e2000810043f */
[----:B------:R-:W-:-:S13]  /*22a0*/  ISETP.GT.U32.AND P0, PT, R22, 0x1, PT ;  /* 0x000000011600780c */ /* 0x000fda0003f04070 */
[----:B---3--:R-:W-:Y:S05]  /*22b0*/  @P0 BRA `(.L_x_37) ;  /* 0x0000000000040947 */ /* 0x008fea0003800000 */
[----:B-1----:R-:W-:Y:S01]  /*22c0*/  BPT.TRAP 0x1 ;  /* 0x000000040000795c */ /* 0x002fe20000300000 */
.L_x_37:
[----:B------:R-:W-:Y:S01]  /*22d0*/  UIADD3 UR4, UR50, 0x200, URZ ;  /* 0x0000020032047890 */ /* 0x000fe2000fffe03f */
[----:B------:R-:W-:Y:S02]  /*22e0*/  R2UR UR46, R64 ;  /* 0x00000000402e72ca */ /* 0x000fe400000e0000 */
[----:B------:R-:W-:Y:S01]  /*22f0*/  R2UR UR45, R66 ;  /* 0x00000000422d72ca */ /* 0x000fe200000e0000 */
[----:B------:R-:W-:-:S06]  /*2300*/  ULOP3.LUT UP0, URZ, UR4, 0x1bf, URZ, 0xc0, !UPT ;  /* 0x000001bf043f7892 */ /* 0x000fcc000f80c03f */
[----:B------:R-:W-:-:S04]  /*2310*/  PLOP3.LUT P0, PT, PT, PT, UP0, 0x80, 0x0 ;  /* 0x000000000000781c */ /* 0x000fc80003f0f008 */
[----:B------:R-:W-:Y:S02]  /*2320*/  USHF.L.U32 UR46, UR46, 0x7, URZ ;  /* 0x000000072e2e7899 */ /* 0x000fe4000800063f */
[----:B------:R-:W-:-:S07]  /*2330*/  USHF.L.U32 UR45, UR45, 0x6, URZ ;  /* 0x000000062d2d7899 */ /* 0x000fce000800063f */
[----:B------:R-:W-:Y:S05]  /*2340*/  @!P0 BRA `(.L_x_39) ;  /* 0x00000000007c8947 */ /* 0x000fea0003800000 */
        /* <DEDUP_REMOVED lines=16> */
.L_x_40:
[----:B------:R1:W2:Y:S01]  /*2450*/  LDC.64 R14, c[0x4][R23] ;  /* 0x01000000170e7b82 */ /* 0x0002a20000000a00 */
[----:B------:R-:W-:Y:S01]  /*2460*/  ULDC.64 UR4, c[0x4][0x80] ;  /* 0x0100200000047ab9 */ /* 0x000fe20000000a00 */
[----:B------:R-:W-:Y:S01]  /*2470*/  ULDC.64 UR6, c[0x4][0x10] ;  /* 0x0100040000067ab9 */ /* 0x000fe20000000a00 */
[----:B------:R-:W-:Y:S02]  /*2480*/  IMAD.U32 R4, RZ, RZ, UR4 ;  /* 0x00000004ff047e24 */ /* 0x000fe4000f8e00ff */
        /* <DEDUP_REMOVED lines=8> */
[----:B-1----:R-:W-:-:S07]  /*2510*/  IMAD.MOV.U32 R13, RZ, RZ, RZ ;  /* 0x000000ffff0d7224 */ /* 0x002fce00078e00ff */
[----:B------:R-:W-:-:S07]  /*2520*/  LEPC R20, `(.L_x_39) ;  /* 0x000000001014794e */ /* 0x000fce0000000000 */
[----:B--2---:R-:W-:Y:S05]  /*2530*/  CALL.ABS.NOINC R14 ;  /* 0x000000000e007343 */ /* 0x004fea0003c00000 */
.L_x_39:
[----:B------:R-:W3:Y:S01]  /*2540*/  LDC R9, c[0x0][0x288] ;  /* 0x0000a200ff097b82 */ /* 0x000ee20000000800 */
[----:B------:R-:W-:Y:S01]  /*2550*/  ULDC.64 UR4, c[0x0][0x590] ;  /* 0x0001640000047ab9 */ /* 0x000fe20000000a00 */
[----:B------:R-:W-:Y:S01]  /*2560*/  SHF.R.U32.HI R0, RZ, 0x2, R18 ;  /* 0x00000002ff007819 */ /* 0x000fe20000011612 */
[----:B------:R-:W-:Y:S01]  /*2570*/  IMAD.U32 R77, RZ, RZ, UR4 ;  /* 0x00000004ff4d7e24 */ /* 0x000fe2000f8e00ff */
[----:B------:R-:W-:Y:S01]  /*2580*/  LOP3.LUT R3, R18, 0xe0, RZ, 0xc0, !PT ;  /* 0x000000e012037812 */ /* 0x000fe200078ec0ff */
[----:B------:R-:W-:Y:S01]  /*2590*/  IMAD.U32 R79, RZ, RZ, UR5 ;  /* 0x00000005ff4f7e24 */ /* 0x000fe2000f8e00ff */
[----:B------:R-:W-:Y:S01]  /*25a0*/  LOP3.LUT R7, R0, 0x7, RZ, 0xc0, !PT ;  /* 0x0000000700077812 */ /* 0x000fe200078ec0ff */
[----:B------:R-:W-:Y:S01]  /*25b0*/  ULDC UR4, c[0x0][0x284] ;  /* 0x0000a10000047ab9 */ /* 0x000fe20000000800 */
[----:B------:R-:W-:Y:S02]  /*25c0*/  ISETP.NE.U32.AND P0, PT, R77, RZ, PT ;  /* 0x000000ff4d00720c */ /* 0x000fe40003f05070 */
[----:B--2---:R-:W-:-:S02]  /*25d0*/  LOP3.LUT R4, R18, 0x3, RZ, 0xc0, !PT ;  /* 0x0000000312047812 */ /* 0x004fc400078ec0ff */
[----:B------:R-:W-:Y:S02]  /*25e0*/  ISETP.NE.AND.EX P0, PT, R79, RZ, PT, P0 ;  /* 0x000000ff4f00720c */ /* 0x000fe40003f05300 */
[----:B------:R-:W-:-:S04]  /*25f0*/  SHF.R.U32.HI R0, RZ, 0x1, R3 ;  /* 0x00000001ff007819 */ /* 0x000fc80000011603 */
[----:B------:R-:W-:-:S05]  /*2600*/  IADD3 R5, -R0, UR4, -R7 ;  /* 0x0000000400057c10 */ /* 0x000fca000fffe907 */
[----:B------:R-:W-:Y:S02]  /*2610*/  IMAD R64, R64, -0x80, R5 ;  /* 0xffffff8040407824 */ /* 0x000fe400078e0205 */
[----:B---3--:R-:W-:-:S04]  /*2620*/  IMAD R9, R4, -0x2, R9 ;  /* 0xfffffffe04097824 */ /* 0x008fc800078e0209 */
[----:B------:R-:W-:Y:S01]  /*2630*/  IMAD R66, R66, -0x40, R9 ;  /* 0xffffffc042427824 */ /* 0x000fe200078e0209 */
[----:B------:R-:W-:Y:S06]  /*2640*/  @!P0 BRA `(.L_x_41) ;  /* 0x0000000000548947 */ /* 0x000fec0003800000 */
[----:B------:R-:W-:Y:S02]  /*2650*/  ULDC.64 UR4, c[0x0][0x588] ;  /* 0x0001620000047ab9 */ /* 0x000fe40000000a00 */
[----:B------:R-:W-:-:S04]  /*2660*/  ISETP.NE.U32.AND P1, PT, RZ, UR4, PT ;  /* 0x00000004ff007c0c */ /* 0x000fc8000bf25070 */
[----:B------:R-:W-:-:S13]  /*2670*/  ISETP.NE.AND.EX P1, PT, RZ, UR5, PT, P1 ;  /* 0x00000005ff007c0c */ /* 0x000fda000bf25310 */
[----:B------:R-:W-:Y:S05]  /*2680*/  @!P1 BRA `(.L_x_42) ;  /* 0x0000000000289947 */ /* 0x000fea0003800000 */
[----:B------:R-:W2:Y:S01]  /*2690*/  LDC.64 R4, c[0x0][0x588] ;  /* 0x00016200ff047b82 */ /* 0x000ea20000000a00 */
[----:B------:R-:W-:-:S04]  /*26a0*/  IMAD R9, R77, UR47, RZ ;  /* 0x0000002f4d097c24 */ /* 0x000fc8000f8e02ff */
[----:B--2---:R-:W-:-:S05]  /*26b0*/  IMAD.WIDE R4, R9, 0x4, R4 ;  /* 0x0000000409047825 */ /* 0x004fca00078e0204 */
[----:B------:R-:W2:Y:S01]  /*26c0*/  LDG.E R59, desc[UR54][R4.64] ;  /* 0x00000036043b7981 */ /* 0x000ea2000c1e1900 */
[----:B------:R-:W-:Y:S02]  /*26d0*/  IMAD.MOV.U32 R58, RZ, RZ, 0x1 ;  /* 0x00000001ff3a7424 */ /* 0x000fe400078e00ff */
[----:B------:R-:W-:Y:S02]  /*26e0*/  IMAD.MOV.U32 R63, RZ, RZ, 0x1 ;  /* 0x00000001ff3f7424 */ /* 0x000fe400078e00ff */
[----:B------:R-:W-:Y:S02]  /*26f0*/  IMAD.MOV.U32 R61, RZ, RZ, 0x1 ;  /* 0x00000001ff3d7424 */ /* 0x000fe400078e00ff */
[--C-:B--2---:R-:W-:Y:S02]  /*2700*/  IMAD.MOV.U32 R62, RZ, RZ, R59.reuse ;  /* 0x000000ffff3e7224 */ /* 0x104fe400078e003b */
[----:B------:R-:W-:Y:S01]  /*2710*/  IMAD.MOV.U32 R65, RZ, RZ, R59 ;  /* 0x000000ffff417224 */ /* 0x000fe200078e003b */
[----:B------:R-:W-:Y:S06]  /*2720*/  BRA `(.L_x_41) ;  /* 0x00000000001c7947 */ /* 0x000fec0003800000 */
.L_x_42:
[----:B------:R-:W-:Y:S01]  /*2730*/  ULDC UR4, c[0x0][0x580] ;  /* 0x0001600000047ab9 */ /* 0x000fe20000000800 */
[----:B------:R-:W-:Y:S02]  /*2740*/  IMAD.MOV.U32 R58, RZ, RZ, 0x1 ;  /* 0x00000001ff3a7424 */ /* 0x000fe400078e00ff */
[----:B------:R-:W-:Y:S02]  /*2750*/  IMAD.MOV.U32 R63, RZ, RZ, 0x1 ;  /* 0x00000001ff3f7424 */ /* 0x000fe400078e00ff */
[----:B------:R-:W-:Y:S02]  /*2760*/  IMAD.MOV.U32 R61, RZ, RZ, 0x1 ;  /* 0x00000001ff3d7424 */ /* 0x000fe400078e00ff */
[----:B------:R-:W-:Y:S02]  /*2770*/  IMAD.U32 R59, RZ, RZ, UR4 ;  /* 0x00000004ff3b7e24 */ /* 0x000fe4000f8e00ff */
[----:B------:R-:W-:Y:S02]  /*2780*/  IMAD.U32 R62, RZ, RZ, UR4 ;  /* 0x00000004ff3e7e24 */ /* 0x000fe4000f8e00ff */
[----:B------:R-:W-:-:S07]  /*2790*/  IMAD.U32 R65, RZ, RZ, UR4 ;  /* 0x00000004ff417e24 */ /* 0x000fce000f8e00ff */
.L_x_41:
[----:B------:R-:W2:Y:S02]  /*27a0*/  LDC.64 R8, c[0x0][0x5b0] ;  /* 0x00016c00ff087b82 */ /* 0x000ea40000000a00 */
[----:B--2---:R-:W-:-:S04]  /*27b0*/  ISETP.NE.U32.AND P1, PT, R8, RZ, PT ;  /* 0x000000ff0800720c */ /* 0x004fc80003f25070 */
[----:B------:R-:W-:-:S13]  /*27c0*/  ISETP.NE.AND.EX P1, PT, R9, RZ, PT, P1 ;  /* 0x000000ff0900720c */ /* 0x000fda0003f25310 */
[----:B------:R-:W-:Y:S05]  /*27d0*/  @!P1 BRA `(.L_x_43) ;  /* 0x00000000002c9947 */ /* 0x000fea0003800000 */
[----:B------:R-:W-:Y:S02]  /*27e0*/  ULDC.64 UR4, c[0x0][0x5a8] ;  /* 0x00016a0000047ab9 */ /* 0x000fe40000000a00 */
[----:B------:R-:W-:-:S04]  /*27f0*/  ISETP.NE.U32.AND P1, PT, RZ, UR4, PT ;  /* 0x00000004ff007c0c */ /* 0x000fc8000bf25070 */
[----:B------:R-:W-:-:S13]  /*2800*/  ISETP.NE.AND.EX P1, PT, RZ, UR5, PT, P1 ;  /* 0x00000005ff007c0c */ /* 0x000fda000bf25310 */
[----:B------:R-:W-:Y:S05]  /*2810*/  @!P1 BRA `(.L_x_44) ;  /* 0x0000000000149947 */ /* 0x000fea0003800000 */
[----:B------:R-:W2:Y:S01]  /*2820*/  LDC.64 R4, c[0x0][0x5a8] ;  /* 0x00016a00ff047b82 */ /* 0x000ea20000000a00 */
[----:B------:R-:W-:-:S04]  /*2830*/  IMAD R9, R8, UR47, RZ ;  /* 0x0000002f08097c24 */ /* 0x000fc8000f8e02ff */
[----:B--2---:R-:W-:-:S05]  /*2840*/  IMAD.WIDE R4, R9, 0x4, R4 ;  /* 0x0000000409047825 */ /* 0x004fca00078e0204 */
[----:B------:R2:W5:Y:S01]  /*2850*/  LDG.E R60, desc[UR54][R4.64] ;  /* 0x00000036043c7981 */ /* 0x000562000c1e1900 */
[----:B------:R-:W-:Y:S05]  /*2860*/  BRA `(.L_x_43) ;  /* 0x0000000000087947 */ /* 0x000fea0003800000 */
.L_x_44:
[----:B------:R-:W-:Y:S02]  /*2870*/  ULDC UR4, c[0x0][0x5a0] ;  /* 0x0001680000047ab9 */ /* 0x000fe40000000800 */
[----:B------:R-:W-:-:S07]  /*2880*/  IMAD.U32 R60, RZ, RZ, UR4 ;  /* 0x00000004ff3c7e24 */ /* 0x000fce000f8e00ff */
.L_x_43:
[----:B------:R-:W3:Y:S01]  /*2890*/  LDC.64 R8, c[0x0][0x5c0] ;  /* 0x00017000ff087b82 */ /* 0x000ee20000000a00 */
[----:B------:R-:W-:Y:S01]  /*28a0*/  ULDC.64 UR4, c[0x0][0x588] ;  /* 0x0001620000047ab9 */ /* 0x000fe20000000a00 */
[----:B------:R-:W-:Y:S02]  /*28b0*/  ISETP.EQ.U32.AND P4, PT, R77, RZ, PT ;  /* 0x000000ff4d00720c */ /* 0x000fe40003f82070 */
[----:B------:R-:W-:Y:S02]  /*28c0*/  ISETP.NE.U32.AND P3, PT, RZ, UR4, PT ;  /* 0x00000004ff007c0c */ /* 0x000fe4000bf65070 */
[----:B------:R-:W-:Y:S02]  /*28d0*/  LOP3.LUT P5, RZ, R61, 0xff, RZ, 0xc0, !PT ;  /* 0x000000ff3dff7812 */ /* 0x000fe400078ac0ff */
[----:B------:R-:W4:Y:S01]  /*28e0*/  LDC R13, c[0x0][0x5c8] ;  /* 0x00017200ff0d7b82 */ /* 0x000f220000000800 */
[----:B------:R-:W-:Y:S02]  /*28f0*/  ISETP.NE.AND.EX P3, PT, RZ, UR5, PT, P3 ;  /* 0x00000005ff007c0c */ /* 0x000fe4000bf65330 */
[----:B------:R-:W-:-:S02]  /*2900*/  FSEL R0, R65, R62, !P5 ;  /* 0x0000003e41007208 */ /* 0x000fc40006800000 */
[----:B------:R-:W-:Y:S02]  /*2910*/  ISETP.EQ.OR.EX P4, PT, R79, RZ, !P3, P4 ;  /* 0x000000ff4f00720c */ /* 0x000fe40005f82740 */
[----:B------:R-:W-:Y:S02]  /*2920*/  PLOP3.LUT P1, PT, PT, PT, PT, 0x8, 0x0 ;  /* 0x000000000000781c */ /* 0x000fe40003f2e170 */
[----:B------:R-:W-:Y:S02]  /*2930*/  PLOP3.LUT P3, PT, P3, PT, PT, 0x8, 0x0 ;  /* 0x000000000000781c */ /* 0x000fe40001f6e170 */
[C---:B------:R-:W-:Y:S02]  /*2940*/  FSEL R62, R59.reuse, R62, !P0 ;  /* 0x0000003e3b3e7208 */ /* 0x040fe40004000000 */
[----:B------:R-:W-:Y:S02]  /*2950*/  FSEL R0, R59, R0, !P0 ;  /* 0x000000003b007208 */ /* 0x000fe40004000000 */
[----:B---3--:R-:W-:-:S04]  /*2960*/  ISETP.NE.U32.AND P2, PT, R8, RZ, PT ;  /* 0x000000ff0800720c */ /* 0x008fc80003f45070 */
[----:B------:R-:W-:-:S04]  /*2970*/  ISETP.NE.AND.EX P2, PT, R9, RZ, PT, P2 ;  /* 0x000000ff0900720c */ /* 0x000fc80003f45320 */
[----:B----4-:R-:W-:Y:S01]  /*2980*/  FSEL R13, R13, RZ, !P2 ;  /* 0x000000ff0d0d7208 */ /* 0x010fe20005000000 */
[----:B------:R-:W-:Y:S08]  /*2990*/  @!P4 BRA `(.L_x_45) ;  /* 0x00000000003cc947 */ /* 0x000ff00003800000 */
[----:B------:R-:W-:Y:S04]  /*29a0*/  BSSY B0, `(.L_x_45) ;  /* 0x000000e000007945 */ /* 0x000fe80003800000 */
[----:B------:R-:W-:Y:S05]  /*29b0*/  @!P0 BRA `(.L_x_46) ;  /* 0x0000000000248947 */ /* 0x000fea0003800000 */
[----:B------:R-:W-:Y:S02]  /*29c0*/  LOP3.LUT P4, RZ, R63, 0xff, RZ, 0xc0, !PT ;  /* 0x000000ff3fff7812 */ /* 0x000fe4000788c0ff */
[----:B------:R-:W-:Y:S02]  /*29d0*/  PLOP3.LUT P1, PT, P3, PT, PT, 0x80, 0x0 ;  /* 0x000000000000781c */ /* 0x000fe40001f2f070 */
[----:B------:R-:W-:-:S09]  /*29e0*/  PRMT R61, RZ, 0x7610, R61 ;  /* 0x00007610ff3d7816 */ /* 0x000fd2000000003d */
[----:B------:R-:W-:Y:S05]  /*29f0*/  @!P4 BRA `(.L_x_47) ;  /* 0x000000000020c947 */ /* 0x000fea0003800000 */
[----:B------:R-:W-:Y:S01]  /*2a00*/  FSETP.EQ.AND P1, PT, R59, RZ, PT ;  /* 0x000000ff3b00720b */ /* 0x000fe20003f22000 */
[----:B------:R-:W-:Y:S01]  /*2a10*/  IMAD.MOV.U32 R62, RZ, RZ, R59 ;  /* 0x000000ffff3e7224 */ /* 0x000fe200078e003b */
[----:B------:R-:W-:Y:S01]  /*2a20*/  PRMT R61, R63, 0x7610, R61 ;  /* 0x000076103f3d7816 */ /* 0x000fe2000000003d */
[----:B------:R-:W-:Y:S01]  /*2a30*/  IMAD.MOV.U32 R0, RZ, RZ, R59 ;  /* 0x000000ffff007224 */ /* 0x000fe200078e003b */
[----:B------:R-:W-:Y:S09]  /*2a40*/  BRA `(.L_x_47) ;  /* 0x00000000000c7947 */ /* 0x000ff20003800000 */
.L_x_46:
[----:B------:R-:W-:Y:S01]  /*2a50*/  FSETP.EQ.AND P1, PT, R59, RZ, PT ;  /* 0x000000ff3b00720b */ /* 0x000fe20003f22000 */
[--C-:B------:R-:W-:Y:S02]  /*2a60*/  IMAD.MOV.U32 R62, RZ, RZ, R59.reuse ;  /* 0x000000ffff3e7224 */ /* 0x100fe400078e003b */
[----:B------:R-:W-:-:S10]  /*2a70*/  IMAD.MOV.U32 R0, RZ, RZ, R59 ;  /* 0x000000ffff007224 */ /* 0x000fd400078e003b */
.L_x_47:
[----:B-1----:R-:W-:Y:S05]  /*2a80*/  BSYNC B0 ;  /* 0x0000000000007941 */ /* 0x002fea0003800000 */
.L_x_45:
[----:B------:R-:W-:Y:S04]  /*2a90*/  BSSY B0, `(.L_x_48) ;  /* 0x000000f000007945 */ /* 0x000fe80003800000 */
[----:B------:R-:W-:Y:S05]  /*2aa0*/  @!P0 BRA `(.L_x_49) ;  /* 0x0000000000288947 */ /* 0x000fea0003800000 */
[----:B------:R-:W-:Y:S02]  /*2ab0*/  LOP3.LUT P0, RZ, R58, 0xff, RZ, 0xc0, !PT ;  /* 0x000000ff3aff7812 */ /* 0x000fe4000780c0ff */
[----:B------:R-:W-:Y:S02]  /*2ac0*/  PRMT R63, RZ, 0x7610, R63 ;  /* 0x00007610ff3f7816 */ /* 0x000fe4000000003f */
[----:B------:R-:W-:-:S09]  /*2ad0*/  PRMT R61, RZ, 0x7610, R61 ;  /* 0x00007610ff3d7816 */ /* 0x000fd2000000003d */
[----:B------:R-:W-:Y:S05]  /*2ae0*/  @!P0 BRA `(.L_x_50) ;  /* 0x0000000000248947 */ /* 0x000fea0003800000 */
[----:B------:R-:W-:Y:S01]  /*2af0*/  FSETP.EQ.AND P3, PT, R59, RZ, PT ;  /* 0x000000ff3b00720b */ /* 0x000fe20003f62000 */
[----:B------:R-:W-:Y:S01]  /*2b00*/  IMAD.MOV.U32 R62, RZ, RZ, R59 ;  /* 0x000000ffff3e7224 */ /* 0x000fe200078e003b */
[C---:B------:R-:W-:Y:S01]  /*2b10*/  PRMT R63, R58.reuse, 0x7610, R63 ;  /* 0x000076103a3f7816 */ /* 0x040fe2000000003f */
[----:B------:R-:W-:Y:S01]  /*2b20*/  IMAD.MOV.U32 R0, RZ, RZ, R59 ;  /* 0x000000ffff007224 */ /* 0x000fe200078e003b */
[----:B------:R-:W-:Y:S01]  /*2b30*/  PRMT R61, R58, 0x7610, R61 ;  /* 0x000076103a3d7816 */ /* 0x000fe2000000003d */
[----:B------:R-:W-:Y:S08]  /*2b40*/  BRA `(.L_x_50) ;  /* 0x00000000000c7947 */ /* 0x000ff00003800000 */
.L_x_49:
[----:B------:R-:W-:Y:S01]  /*2b50*/  FSETP.EQ.AND P3, PT, R59, RZ, PT ;  /* 0x000000ff3b00720b */ /* 0x000fe20003f62000 */
[--C-:B------:R-:W-:Y:S02]  /*2b60*/  IMAD.MOV.U32 R62, RZ, RZ, R59.reuse ;  /* 0x000000ffff3e7224 */ /* 0x100fe400078e003b */
[----:B------:R-:W-:-:S10]  /*2b70*/  IMAD.MOV.U32 R0, RZ, RZ, R59 ;  /* 0x000000ffff007224 */ /* 0x000fd400078e003b */
.L_x_50:
[----:B-1----:R-:W-:Y:S05]  /*2b80*/  BSYNC B0 ;  /* 0x0000000000007941 */ /* 0x002fea0003800000 */
.L_x_48:
[----:B------:R-:W-:Y:S01]  /*2b90*/  ULOP3.LUT UR4, UR43, 0x1, URZ, 0x3c, !UPT ;  /* 0x000000012b047892 */ /* 0x000fe2000f8e3c3f */
[----:B------:R-:W-:Y:S02]  /*2ba0*/  IMAD.U32 R12, RZ, RZ, UR40 ;  /* 0x00000028ff0c7e24 */ /* 0x000fe4000f8e00ff */
[----:B------:R-:W-:Y:S01]  /*2bb0*/  IMAD.MOV.U32 R15, RZ, RZ, R13 ;  /* 0x000000ffff0f7224 */ /* 0x000fe200078e000d */
[----:B------:R-:W-:Y:S08]  /*2bc0*/  @!P2 BRA `(.L_x_51) ;  /* 0x00000000005ca947 */ /* 0x000ff00003800000 */
[----:B------:R-:W1:Y:S01]  /*2bd0*/  LDC.64 R10, c[0x0][0x5d0] ;  /* 0x00017400ff0a7b82 */ /* 0x000e620000000a00 */
[----:B------:R-:W-:Y:S01]  /*2be0*/  SHF.R.U32.HI R3, RZ, 0x5, R3 ;  /* 0x00000005ff037819 */ /* 0x000fe20000011603 */
[----:B------:R-:W-:Y:S01]  /*2bf0*/  USHF.R.S32.HI UR5, URZ, 0x1f, UR47 ;  /* 0x0000001f3f057899 */ /* 0x000fe2000801142f */
[----:B------:R-:W-:-:S03]  /*2c00*/  ISETP.GE.AND P0, PT, R66, 0x1, PT ;  /* 0x000000014200780c */ /* 0x000fc60003f06270 */
[----:B--2---:R-:W-:Y:S01]  /*2c10*/  IMAD.SHL.U32 R4, R3, 0x10, RZ ;  /* 0x0000001003047824 */ /* 0x004fe200078e00ff */
[C---:B------:R-:W-:Y:S02]  /*2c20*/  ISETP.LT.OR P2, PT, R64.reuse, 0x1, !P0 ;  /* 0x000000014000780c */ /* 0x040fe40004741670 */
[----:B------:R-:W-:Y:S02]  /*2c30*/  ISETP.LT.OR P0, PT, R64, 0x9, !P0 ;  /* 0x000000094000780c */ /* 0x000fe40004701670 */
[----:B------:R-:W-:-:S05]  /*2c40*/  LOP3.LUT R4, R4, 0xfffffff0, R7, 0xe2, !PT ;  /* 0xfffffff004047812 */ /* 0x000fca00078ee207 */
[----:B------:R-:W-:-:S05]  /*2c50*/  VIADD R4, R4, UR46 ;  /* 0x0000002e04047c36 */ /* 0x000fca0008000000 */
[--C-:B------:R-:W-:Y:S01]  /*2c60*/  SHF.R.S32.HI R5, RZ, 0x1f, R4.reuse ;  /* 0x0000001fff057819 */ /* 0x100fe20000011404 */
[C---:B-1----:R-:W-:Y:S02]  /*2c70*/  IMAD R6, R10.reuse, UR5, RZ ;  /* 0x000000050a067c24 */ /* 0x042fe4000f8e02ff */
[----:B------:R-:W-:-:S04]  /*2c80*/  IMAD.WIDE.U32 R4, R10, UR47, R4 ;  /* 0x0000002f0a047c25 */ /* 0x000fc8000f8e0004 */
[----:B------:R-:W-:Y:S01]  /*2c90*/  IMAD R3, R11, UR47, R6 ;  /* 0x0000002f0b037c24 */ /* 0x000fe2000f8e0206 */
[----:B------:R-:W-:-:S03]  /*2ca0*/  LEA R6, P4, R4, R8, 0x1 ;  /* 0x0000000804067211 */ /* 0x000fc600078808ff */
[----:B------:R-:W-:-:S05]  /*2cb0*/  IMAD.IADD R3, R5, 0x1, R3 ;  /* 0x0000000105037824 */ /* 0x000fca00078e0203 */
[----:B------:R-:W-:-:S05]  /*2cc0*/  LEA.HI.X R7, R4, R9, R3, 0x1, P4 ;  /* 0x0000000904077211 */ /* 0x000fca00020f0c03 */
[----:B------:R-:W2:Y:S04]  /*2cd0*/  @!P2 LDG.E.U16 R3, desc[UR54][R6.64] ;  /* 0x000000360603a981 */ /* 0x000ea8000c1e1500 */
[----:B------:R-:W3:Y:S01]  /*2ce0*/  @!P0 LDG.E.U16 R4, desc[UR54][R6.64+0x10] ;  /* 0x0000103606048981 */ /* 0x000ee2000c1e1500 */
[----:B------:R-:W-:Y:S01]  /*2cf0*/  IMAD.MOV.U32 R13, RZ, RZ, RZ ;  /* 0x000000ffff0d7224 */ /* 0x000fe200078e00ff */
[----:B--2---:R-:W-:-:S04]  /*2d00*/  @!P2 PRMT R13, R3, 0x5410, RZ ;  /* 0x00005410030da816 */ /* 0x004fc800000000ff */
[----:B---3--:R-:W-:-:S05]  /*2d10*/  @!P0 PRMT R13, R13, 0x5410, R4 ;  /* 0x000054100d0d8816 */ /* 0x008fca0000000004 */
[C---:B------:R-:W-:Y:S01]  /*2d20*/  IMAD.U32 R15, R13.reuse, 0x10000, RZ ;  /* 0x000100000d0f7824 */ /* 0x040fe200078e00ff */
[----:B------:R-:W-:-:S07]  /*2d30*/  LOP3.LUT R13, R13, 0xffff0000, RZ, 0xc0, !PT ;  /* 0xffff00000d0d7812 */ /* 0x000fce00078ec0ff */
.L_x_51:
[----:B------:R-:W-:Y:S01]  /*2d40*/  IMAD.U32 R3, RZ, RZ, UR4 ;  /* 0x00000004ff037e24 */ /* 0x000fe2000f8e00ff */
[----:B------:R-:W-:Y:S01]  /*2d50*/  BSSY B0, `(.L_x_52) ;  /* 0x000002e000007945 */ /* 0x000fe20003800000 */
[----:B------:R-:W-:Y:S02]  /*2d60*/  CS2R R6, SRZ ;  /* 0x0000000000067805 */ /* 0x000fe4000001ff00 */
[----:B--2---:R-:W-:Y:S02]  /*2d70*/  CS2R R4, SRZ ;  /* 0x0000000000047805 */ /* 0x004fe4000001ff00 */
[----:B------:R-:W-:Y:S02]  /*2d80*/  CS2R R10, SRZ ;  /* 0x00000000000a7805 */ /* 0x000fe4000001ff00 */
[----:B------:R-:W-:Y:S01]  /*2d90*/  CS2R R8, SRZ ;  /* 0x0000000000087805 */ /* 0x000fe2000001ff00 */
[----:B------:R-:W-:Y:S06]  /*2da0*/  @P1 BRA `(.L_x_53) ;  /* 0x0000000000a01947 */ /* 0x000fec0003800000 */
[----:B------:R-:W-:-:S13]  /*2db0*/  ISETP.NE.AND P0, PT, R67, 0x3, PT ;  /* 0x000000034300780c */ /* 0x000fda0003f05270 */
[----:B------:R-:W-:Y:S05]  /*2dc0*/  @!P0 BRA `(.L_x_54) ;  /* 0x0000000000048947 */ /* 0x000fea0003800000 */
[----:B------:R-:W-:Y:S01]  /*2dd0*/  BPT.TRAP 0x1 ;  /* 0x000000040000795c */ /* 0x000fe20000300000 */
.L_x_54:
[----:B------:R-:W-:Y:S01]  /*2de0*/  IMAD.U32 R5, RZ, RZ, UR40 ;  /* 0x00000028ff057e24 */ /* 0x000fe2000f8e00ff */
[----:B------:R-:W-:Y:S02]  /*2df0*/  SHF.L.U32 R4, R3, 0x1f, RZ ;  /* 0x0000001f03047819 */ /* 0x000fe400000006ff */
[----:B------:R-:W-:Y:S02]  /*2e00*/  CS2R R6, SRZ ;  /* 0x0000000000067805 */ /* 0x000fe4000001ff00 */
[----:B------:R-:W-:-:S04]  /*2e10*/  LEA R5, R5, UR50, 0x3 ;  /* 0x0000003205057c11 */ /* 0x000fc8000f8e18ff */
[----:B------:R-:W1:Y:S02]  /*2e20*/  SYNCS.PHASECHK.TRANS64.TRYWAIT P0, [R5+URZ+0x80], R4 ;  /* 0x00008004050075a7 */ /* 0x000e64000800017f */
[----:B-1----:R-:W-:Y:S05]  /*2e30*/  @!P0 BRA `(.L_x_55) ;  /* 0x00000044008c8947 */ /* 0x002fea0003800000 */
.L_x_141:
[----:B-1----:R-:W-:Y:S02]  /*2e40*/  CS2R R4, SRZ ;  /* 0x0000000000047805 */ /* 0x002fe4000001ff00 */
[----:B------:R-:W-:Y:S02]  /*2e50*/  CS2R R10, SRZ ;  /* 0x00000000000a7805 */ /* 0x000fe4000001ff00 */
[----:B------:R-:W-:Y:S01]  /*2e60*/  CS2R R8, SRZ ;  /* 0x0000000000087805 */ /* 0x000fe2000001ff00 */
[----:B------:R-:W-:Y:S06]  /*2e70*/  @P3 BRA `(.L_x_56) ;  /* 0x0000000000543947 */ /* 0x000fec0003800000 */
[C---:B------:R-:W-:Y:S01]  /*2e80*/  IMAD.SHL.U32 R4, R18.reuse, 0x10, RZ ;  /* 0x0000001012047824 */ /* 0x040fe200078e00ff */
[----:B------:R-:W-:Y:S01]  /*2e90*/  SHF.R.U32.HI R7, RZ, 0x1, R18 ;  /* 0x00000001ff077819 */ /* 0x000fe20000011612 */
[C---:B------:R-:W-:Y:S01]  /*2ea0*/  IMAD.SHL.U32 R5, R18.reuse, 0x20, RZ ;  /* 0x0000002012057824 */ /* 0x040fe200078e00ff */
[C---:B------:R-:W-:Y:S01]  /*2eb0*/  LOP3.LUT P0, RZ, R18.reuse, 0x4, RZ, 0xc0, !PT ;  /* 0x0000000412ff7812 */ /* 0x040fe2000780c0ff */
[----:B------:R-:W-:Y:S01]  /*2ec0*/  IMAD.SHL.U32 R9, R18, 0x4, RZ ;  /* 0x0000000412097824 */ /* 0x000fe200078e00ff */
[----:B------:R-:W-:Y:S01]  /*2ed0*/  LOP3.LUT R4, R4, 0xe00, RZ, 0xc0, !PT ;  /* 0x00000e0004047812 */ /* 0x000fe200078ec0ff */
[----:B------:R-:W-:Y:S05]  /*2ee0*/  WARPSYNC.ALL ;  /* 0x0000000000007948 */ /* 0x000fea0003800000 */
[----:B------:R-:W-:-:S02]  /*2ef0*/  LOP3.LUT R6, R5, 0xc0, RZ, 0xc0, !PT ;  /* 0x000000c005067812 */ /* 0x000fc400078ec0ff */
[----:B------:R-:W-:Y:S02]  /*2f00*/  LOP3.LUT R4, R4, 0x20, R5, 0xf8, !PT ;  /* 0x0000002004047812 */ /* 0x000fe400078ef805 */
[----:B------:R-:W-:Y:S02]  /*2f10*/  LOP3.LUT R6, R6, 0x8, R7, 0xf8, !PT ;  /* 0x0000000806067812 */ /* 0x000fe400078ef807 */
[----:B------:R-:W-:Y:S01]  /*2f20*/  LOP3.LUT R4, R4, 0x100, R5, 0xf8, !PT ;  /* 0x0000010004047812 */ /* 0x000fe200078ef805 */
[----:B------:R-:W-:Y:S01]  /*2f30*/  IMAD.U32 R5, RZ, RZ, UR40 ;  /* 0x00000028ff057e24 */ /* 0x000fe2000f8e00ff */
[----:B------:R-:W-:-:S04]  /*2f40*/  LOP3.LUT R9, R6, 0x18, R9, 0x78, !PT ;  /* 0x0000001806097812 */ /* 0x000fc800078e7809 */
[----:B------:R-:W-:-:S05]  /*2f50*/  LOP3.LUT R4, R4, R9, RZ, 0xfc, !PT ;  /* 0x0000000904047212 */ /* 0x000fca00078efcff */
[----:B------:R-:W-:-:S05]  /*2f60*/  IMAD R4, R5, 0x1000, R4 ;  /* 0x0000100005047824 */ /* 0x000fca00078e0204 */
[----:B------:R-:W-:-:S05]  /*2f70*/  LEA R8, R4, UR50, 0x1 ;  /* 0x0000003204087c11 */ /* 0x000fca000f8e08ff */
[C---:B------:R-:W-:Y:S02]  /*2f80*/  VIADD R5, R8.reuse, 0x200 ;  /* 0x0000020008057836 */ /* 0x040fe40000000000 */
[----:B------:R-:W-:Y:S02]  /*2f90*/  VIADD R4, R8, 0x220 ;  /* 0x0000022008047836 */ /* 0x000fe40000000000 */
[----:B------:R-:W-:Y:S01]  /*2fa0*/  @P0 VIADD R4, R5, 0xffffffe0 ;  /* 0xffffffe005040836 */ /* 0x000fe20000000000 */
[----:B------:R-:W1:Y:S05]  /*2fb0*/  LDSM.16.M88.4 R8, [R8+0x200] ;  /* 0x000200000808783b */ /* 0x000e6a0000000200 */
[----:B------:R-:W2:Y:S02]  /*2fc0*/  LDSM.16.M88.4 R4, [R4] ;  /* 0x000000000404783b */ /* 0x000ea40000000200 */
.L_x_56:
[----:B------:R-:W-:-:S04]  /*2fd0*/  UIADD3 UR4, UR40, 0x1, URZ ;  /* 0x0000000128047890 */ /* 0x000fc8000fffe03f */
[----:B------:R-:W-:-:S04]  /*2fe0*/  UISETP.NE.AND UP0, UPT, UR4, 0x3, UPT ;  /* 0x000000030400788c */ /* 0x000fc8000bf05270 */
[----:B------:R-:W-:Y:S02]  /*2ff0*/  USEL UR5, URZ, 0x1, UP0 ;  /* 0x000000013f057887 */ /* 0x000fe40008000000 */
[----:B------:R-:W-:-:S04]  /*3000*/  USEL UR4, UR4, URZ, UP0 ;  /* 0x0000003f04047287 */ /* 0x000fc80008000000 */
[----:B------:R-:W-:Y:S02]  /*3010*/  LOP3.LUT R3, R3, UR5, RZ, 0x3c, !PT ;  /* 0x0000000503037c12 */ /* 0x000fe4000f8e3cff */
[----:B------:R-:W-:-:S07]  /*3020*/  IMAD.U32 R12, RZ, RZ, UR4 ;  /* 0x00000004ff0c7e24 */ /* 0x000fce000f8e00ff */
.L_x_53:
[----:B------:R-:W-:Y:S05]  /*3030*/  BSYNC B0 ;  /* 0x0000000000007941 */ /* 0x000fea0003800000 */
.L_x_52:
[C---:B------:R-:W-:Y:S01]  /*3040*/  IMAD.SHL.U32 R72, R18.reuse, 0x20, RZ ;  /* 0x0000002012487824 */ /* 0x040fe200078e00ff */
[----:B------:R-:W-:Y:S01]  /*3050*/  SHF.R.U32.HI R23, RZ, 0x1, R18 ;  /* 0x00000001ff177819 */ /* 0x000fe20000011612 */
[C---:B------:R-:W-:Y:S01]  /*3060*/  IMAD.SHL.U32 R21, R18.reuse, 0x10, RZ ;  /* 0x0000001012157824 */ /* 0x040fe200078e00ff */
[----:B-1----:R-:W-:Y:S01]  /*3070*/  LOP3.LUT R64, R9, 0xffff0000, RZ, 0xc0, !PT ;  /* 0xffff000009407812 */ /* 0x002fe200078ec0ff */
[----:B------:R-:W-:Y:S01]  /*3080*/  IMAD.SHL.U32 R74, R18, 0x4, RZ ;  /* 0x00000004124a7824 */ /* 0x000fe200078e00ff */
[----:B------:R-:W-:Y:S01]  /*3090*/  LOP3.LUT R20, R72, 0xc0, RZ, 0xc0, !PT ;  /* 0x000000c048147812 */ /* 0x000fe200078ec0ff */
[----:B------:R-:W-:Y:S01]  /*30a0*/  IMAD.U32 R14, R8, 0x10000, RZ ;  /* 0x00010000080e7824 */ /* 0x000fe200078e00ff */
[----:B------:R-:W-:Y:S01]  /*30b0*/  LOP3.LUT R21, R21, 0xe00, RZ, 0xc0, !PT ;  /* 0x00000e0015157812 */ /* 0x000fe200078ec0ff */
[----:B------:R-:W-:Y:S01]  /*30c0*/  IMAD.U32 R66, R10, 0x10000, RZ ;  /* 0x000100000a427824 */ /* 0x000fe200078e00ff */
[----:B------:R-:W-:Y:S01]  /*30d0*/  LOP3.LUT R23, R20, 0x8, R23, 0xf8, !PT ;  /* 0x0000000814177812 */ /* 0x000fe200078ef817 */
[----:B------:R-:W-:Y:S01]  /*30e0*/  IMAD.U32 R20, R9, 0x10000, RZ ;  /* 0x0001000009147824 */ /* 0x000fe200078e00ff */
[----:B------:R-:W-:Y:S01]  /*30f0*/  LOP3.LUT R21, R21, 0x20, R72, 0xf8, !PT ;  /* 0x0000002015157812 */ /* 0x000fe200078ef848 */
[C-C-:B-----5:R-:W-:Y:S01]  /*3100*/  FFMA R26, R60.reuse, R26, R13.reuse ;  /* 0x0000001a3c1a7223 */ /* 0x160fe2000000000d */
[----:B------:R-:W-:Y:S01]  /*3110*/  LOP3.LUT R88, R23, 0x18, R74, 0x78, !PT ;  /* 0x0000001817587812 */ /* 0x000fe200078e784a */
[----:B------:R-:W-:Y:S01]  /*3120*/  FFMA R27, R60, R27, R13 ;  /* 0x0000001b3c1b7223 */ /* 0x000fe2000000000d */
[----:B------:R-:W-:Y:S01]  /*3130*/  LOP3.LUT R21, R21, 0x100, R72, 0xf8, !PT ;  /* 0x0000010015157812 */ /* 0x000fe200078ef848 */
[C---:B--2---:R-:W-:Y:S01]  /*3140*/  IMAD.U32 R72, R4.reuse, 0x10000, RZ ;  /* 0x0001000004487824 */ /* 0x044fe200078e00ff */
[----:B------:R-:W-:Y:S01]  /*3150*/  LOP3.LUT R74, R4, 0xffff0000, RZ, 0xc0, !PT ;  /* 0xffff0000044a7812 */ /* 0x000fe200078ec0ff */
[-C--:B------:R-:W-:Y:S01]  /*3160*/  FMUL R23, R20, R65.reuse ;  /* 0x0000004114177220 */ /* 0x080fe20000400000 */
[----:B------:R-:W-:Y:S01]  /*3170*/  LOP3.LUT R4, R18, 0xff, RZ, 0xc0, !PT ;  /* 0x000000ff12047812 */ /* 0x000fe200078ec0ff */
[-C--:B------:R-:W-:Y:S01]  /*3180*/  FMUL R64, R64, R65.reuse ;  /* 0x0000004140407220 */ /* 0x080fe20000400000 */
[----:B------:R-:W-:Y:S01]  /*3190*/  LOP3.LUT R8, R8, 0xffff0000, RZ, 0xc0, !PT ;  /* 0xffff000008087812 */ /* 0x000fe200078ec0ff */
[----:B------:R-:W-:Y:S01]  /*31a0*/  FMUL R71, R66, R65 ;  /* 0x0000004142477220 */ /* 0x000fe20000400000 */
[----:B------:R-:W-:Y:S01]  /*31b0*/  LOP3.LUT R10, R10, 0xffff0000, RZ, 0xc0, !PT ;  /* 0xffff00000a0a7812 */ /* 0x000fe200078ec0ff */
[----:B------:R-:W-:Y:S01]  /*31c0*/  VIADD R4, R4, 0x1f ;  /* 0x0000001f04047836 */ /* 0x000fe20000000000 */
[----:B------:R-:W-:Y:S01]  /*31d0*/  LOP3.LUT R81, R21, R88, RZ, 0xfc, !PT ;  /* 0x0000005815517212 */ /* 0x000fe200078efcff */
[C-C-:B------:R-:W-:Y:S01]  /*31e0*/  FFMA R24, R60.reuse, R24, R15.reuse ;  /* 0x000000183c187223 */ /* 0x140fe2000000000f */
[C-C-:B------:R-:W-:Y:S01]  /*31f0*/  FFMA R25, R60.reuse, R25, R15.reuse ;  /* 0x000000193c197223 */ /* 0x140fe2000000000f */
[C-C-:B------:R-:W-:Y:S01]  /*3200*/  FFMA R28, R60.reuse, R28, R15.reuse ;  /* 0x0000001c3c1c7223 */ /* 0x140fe2000000000f */
[----:B------:R-:W-:Y:S01]  /*3210*/  FFMA R29, R60, R29, R15 ;  /* 0x0000001d3c1d7223 */ /* 0x000fe2000000000f */
[-C--:B------:R-:W-:Y:S01]  /*3220*/  FMUL R21, R14, R65.reuse ;  /* 0x000000410e157220 */ /* 0x080fe20000400000 */
[-C--:B------:R-:W-:Y:S01]  /*3230*/  FMUL R88, R8, R65.reuse ;  /* 0x0000004108587220 */ /* 0x080fe20000400000 */
[----:B------:R-:W-:Y:S01]  /*3240*/  FMUL R66, R10, R65 ;  /* 0x000000410a427220 */ /* 0x000fe20000400000 */
[C---:B------:R-:W-:Y:S01]  /*3250*/  IMAD.U32 R76, R5.reuse, 0x10000, RZ ;  /* 0x00010000054c7824 */ /* 0x040fe200078e00ff */
[----:B------:R-:W-:Y:S01]  /*3260*/  LOP3.LUT R78, R5, 0xffff0000, RZ, 0xc0, !PT ;  /* 0xffff0000054e7812 */ /* 0x000fe200078ec0ff */
[C---:B------:R-:W-:Y:S01]  /*3270*/  IMAD.U32 R80, R6.reuse, 0x10000, RZ ;  /* 0x0001000006507824 */ /* 0x040fe200078e00ff */
[----:B------:R-:W-:Y:S01]  /*3280*/  LOP3.LUT R82, R6, 0xffff0000, RZ, 0xc0, !PT ;  /* 0xffff000006527812 */ /* 0x000fe200078ec0ff */
[----:B------:R-:W-:Y:S01]  /*3290*/  FADD R5, R26, R23 ;  /* 0x000000171a057221 */ /* 0x000fe20000000000 */
[----:B------:R-:W-:Y:S01]  /*32a0*/  ISETP.GT.U32.AND P0, PT, R4, 0x3e, PT ;  /* 0x0000003e0400780c */ /* 0x000fe20003f04070 */
[----:B------:R-:W-:Y:S01]  /*32b0*/  FADD R6, R27, R64 ;  /* 0x000000401b067221 */ /* 0x000fe20000000000 */
[----:B------:R-:W-:Y:S01]  /*32c0*/  FADD R4, R24, R21 ;  /* 0x0000001518047221 */ /* 0x000fe20000000000 */
[----:B------:R-:W-:Y:S01]  /*32d0*/  FADD R25, R25, R88 ;  /* 0x0000005819197221 */ /* 0x000fe20000000000 */
[----:B------:R-:W-:Y:S01]  /*32e0*/  FADD R28, R28, R71 ;  /* 0x000000471c1c7221 */ /* 0x000fe20000000000 */
[----:B------:R-:W-:Y:S01]  /*32f0*/  FADD R29, R29, R66 ;  /* 0x000000421d1d7221 */ /* 0x000fe20000000000 */
[C---:B------:R-:W-:Y:S01]  /*3300*/  LOP3.LUT R70, R11.reuse, 0xffff0000, RZ, 0xc0, !PT ;  /* 0xffff00000b467812 */ /* 0x040fe200078ec0ff */
[----:B------:R-:W-:Y:S01]  /*3310*/  IMAD.U32 R68, R11, 0x10000, RZ ;  /* 0x000100000b447824 */ /* 0x000fe200078e00ff */
[C---:B------:R-:W-:Y:S01]  /*3320*/  LOP3.LUT R86, R7.reuse, 0xffff0000, RZ, 0xc0, !PT ;  /* 0xffff000007567812 */ /* 0x040fe200078ec0ff */
[----:B------:R-:W-:Y:S01]  /*3330*/  IMAD.U32 R84, R7, 0x10000, RZ ;  /* 0x0001000007547824 */ /* 0x000fe200078e00ff */
[----:B------:R-:W-:Y:S01]  /*3340*/  F2FP.RELU.BF16.F32.PACK_AB R5, R6, R5 ;  /* 0x000000050605723e */ /* 0x000fe200000018ff */
[----:B------:R-:W-:Y:S01]  /*3350*/  IMAD.U32 R24, RZ, RZ, UR40 ;  /* 0x00000028ff187e24 */ /* 0x000fe2000f8e00ff */
[----:B------:R-:W-:Y:S01]  /*3360*/  F2FP.RELU.BF16.F32.PACK_AB R4, R25, R4 ;  /* 0x000000041904723e */ /* 0x000fe200000018ff */
[C-C-:B------:R-:W-:Y:S01]  /*3370*/  FFMA R30, R60.reuse, R30, R13.reuse ;  /* 0x0000001e3c1e7223 */ /* 0x140fe2000000000d */
[----:B------:R-:W-:Y:S01]  /*3380*/  F2FP.RELU.BF16.F32.PACK_AB R6, R29, R28 ;  /* 0x0000001c1d06723e */ /* 0x000fe200000018ff */
[--C-:B------:R-:W-:Y:S01]  /*3390*/  FFMA R31, R60, R31, R13.reuse ;  /* 0x0000001f3c1f7223 */ /* 0x100fe2000000000d */
[-C--:B------:R-:W-:Y:S01]  /*33a0*/  FMUL R73, R68, R65.reuse ;  /* 0x0000004144497220 */ /* 0x080fe20000400000 */
[----:B------:R-:W-:Y:S01]  /*33b0*/  FMUL R70, R70, R65 ;  /* 0x0000004146467220 */ /* 0x000fe20000400000 */
[C-C-:B------:R-:W-:Y:S01]  /*33c0*/  FFMA R34, R60.reuse, R34, R13.reuse ;  /* 0x000000223c227223 */ /* 0x140fe2000000000d */
[C-C-:B------:R-:W-:Y:S01]  /*33d0*/  FFMA R35, R60.reuse, R35, R13.reuse ;  /* 0x000000233c237223 */ /* 0x140fe2000000000d */
[C-C-:B------:R-:W-:Y:S01]  /*33e0*/  FFMA R38, R60.reuse, R38, R13.reuse ;  /* 0x000000263c267223 */ /* 0x140fe2000000000d */
[----:B------:R-:W-:Y:S01]  /*33f0*/  FFMA R39, R60, R39, R13 ;  /* 0x000000273c277223 */ /* 0x000fe2000000000d */
[-C--:B------:R-:W-:Y:S01]  /*3400*/  FMUL R25, R76, R65.reuse ;  /* 0x000000414c197220 */ /* 0x080fe20000400000 */
[-C--:B------:R-:W-:Y:S01]  /*3410*/  FMUL R78, R78, R65.reuse ;  /* 0x000000414e4e7220 */ /* 0x080fe20000400000 */
[-C--:B------:R-:W-:Y:S01]  /*3420*/  FMUL R29, R84, R65.reuse ;  /* 0x00000041541d7220 */ /* 0x080fe20000400000 */
[----:B------:R-:W-:Y:S01]  /*3430*/  FMUL R86, R86, R65 ;  /* 0x0000004156567220 */ /* 0x000fe20000400000 */
[C-C-:B------:R-:W-:Y:S01]  /*3440*/  FFMA R32, R60.reuse, R32, R15.reuse ;  /* 0x000000203c207223 */ /* 0x140fe2000000000f */
[--C-:B------:R-:W-:Y:S01]  /*3450*/  FFMA R33, R60, R33, R15.reuse ;  /* 0x000000213c217223 */ /* 0x100fe2000000000f */
[-C--:B------:R-:W-:Y:S01]  /*3460*/  FMUL R75, R72, R65.reuse ;  /* 0x00000041484b7220 */ /* 0x080fe20000400000 */
[----:B------:R-:W-:Y:S01]  /*3470*/  FMUL R74, R74, R65 ;  /* 0x000000414a4a7220 */ /* 0x000fe20000400000 */
[C-C-:B------:R-:W-:Y:S01]  /*3480*/  FFMA R36, R60.reuse, R36, R15.reuse ;  /* 0x000000243c247223 */ /* 0x140fe2000000000f */
[----:B------:R-:W-:Y:S01]  /*3490*/  FFMA R37, R60, R37, R15 ;  /* 0x000000253c257223 */ /* 0x000fe2000000000f */
[----:B------:R-:W-:-:S02]  /*34a0*/  IMAD.MOV.U32 R20, RZ, RZ, 0x20 ;  /* 0x00000020ff147424 */ /* 0x000fc400078e00ff */
[-C--:B------:R-:W-:Y:S01]  /*34b0*/  FMUL R27, R80, R65.reuse ;  /* 0x00000041501b7220 */ /* 0x080fe20000400000 */
[----:B------:R-:W-:Y:S01]  /*34c0*/  FMUL R82, R82, R65 ;  /* 0x0000004152527220 */ /* 0x000fe20000400000 */
[----:B------:R-:W-:Y:S01]  /*34d0*/  IMAD R24, R24, 0x1000, R81 ;  /* 0x0000100018187824 */ /* 0x000fe200078e0251 */
[----:B------:R-:W-:Y:S01]  /*34e0*/  LOP3.LUT P2, RZ, R18, 0x4, RZ, 0xc0, !PT ;  /* 0x0000000412ff7812 */ /* 0x000fe2000784c0ff */
[----:B------:R-:W-:Y:S01]  /*34f0*/  FADD R7, R30, R73 ;  /* 0x000000491e077221 */ /* 0x000fe20000000000 */
        /* <DEDUP_REMOVED lines=9> */
[----:B------:R-:W-:Y:S01]  /*3590*/  SEL R20, R20, 0xffffffe0, !P2 ;  /* 0xffffffe014147807 */ /* 0x000fe20005000000 */
[----:B------:R-:W-:Y:S05]  /*35a0*/  WARPSYNC.ALL ;  /* 0x0000000000007948 */ /* 0x000fea0003800000 */
[----:B------:R-:W-:Y:S01]  /*35b0*/  LEA R31, R24, UR50, 0x1 ;  /* 0x00000032181f7c11 */ /* 0x000fe2000f8e08ff */
[----:B------:R-:W-:Y:S01]  /*35c0*/  BSSY B0, `(.L_x_57) ;  /* 0x0000017000007945 */ /* 0x000fe20003800000 */
[----:B------:R-:W-:-:S02]  /*35d0*/  F2FP.RELU.BF16.F32.PACK_AB R7, R8, R7 ;  /* 0x000000070807723e */ /* 0x000fc400000018ff */
[----:B------:R-:W-:Y:S02]  /*35e0*/  F2FP.RELU.BF16.F32.PACK_AB R9, R10, R9 ;  /* 0x000000090a09723e */ /* 0x000fe400000018ff */
[----:B------:R-:W-:Y:S01]  /*35f0*/  F2FP.RELU.BF16.F32.PACK_AB R11, R14, R11 ;  /* 0x0000000b0e0b723e */ /* 0x000fe200000018ff */
[----:B------:R1:W-:Y:S01]  /*3600*/  STSM.16.M88.4 [R31+0x200], R4 ;  /* 0x000200041f007844 */ /* 0x0003e20000000200 */
[----:B------:R-:W-:Y:S02]  /*3610*/  F2FP.RELU.BF16.F32.PACK_AB R8, R33, R32 ;  /* 0x000000202108723e */ /* 0x000fe400000018ff */
[----:B------:R-:W-:Y:S02]  /*3620*/  F2FP.RELU.BF16.F32.PACK_AB R10, R37, R36 ;  /* 0x00000024250a723e */ /* 0x000fe400000018ff */
[----:B------:R-:W-:-:S05]  /*3630*/  IADD3 R14, R20, 0x200, R31 ;  /* 0x00000200140e7810 */ /* 0x000fca0007ffe01f */
[----:B------:R1:W-:Y:S01]  /*3640*/  STSM.16.M88.4 [R14], R8 ;  /* 0x000000080e007844 */ /* 0x0003e20000000200 */
[----:B------:R-:W-:Y:S01]  /*3650*/  @!PT LDS RZ, [RZ] ;  /* 0x00000000fffff984 */ /* 0x000fe20000000800 */
[----:B------:R-:W-:Y:S01]  /*3660*/  @!PT LDS RZ, [RZ] ;  /* 0x00000000fffff984 */ /* 0x000fe20000000800 */
[----:B------:R-:W-:Y:S01]  /*3670*/  @!PT LDS RZ, [RZ] ;  /* 0x00000000fffff984 */ /* 0x000fe20000000800 */
[----:B------:R-:W-:Y:S01]  /*3680*/  @!PT LDS RZ, [RZ] ;  /* 0x00000000fffff984 */ /* 0x000fe20000000800 */
[----:B------:R2:W-:Y:S06]  /*3690*/  MEMBAR.ALL.CTA ;  /* 0x0000000000007992 */ /* 0x0005ec0000008000 */
[----:B--2---:R-:W2:Y:S02]  /*36a0*/  FENCE.VIEW.ASYNC.S ;  /* 0x00000000000073c6 */ /* 0x004ea40000000000 */
[----:B--2---:R-:W-:Y:S06]  /*36b0*/  BAR.SYNC.DEFER_BLOCKING 0x1, 0x100 ;  /* 0x0044000000007b1d */ /* 0x004fec0000010000 */
[----:B------:R-:W-:Y:S05]  /*36c0*/  @P0 BRA `(.L_x_58) ;  /* 0x0000000000180947 */ /* 0x000fea0003800000 */
[----:B------:R-:W-:Y:S02]  /*36d0*/  ULEA UR44, UR40, UR50, 0xd ;  /* 0x00000032282c7291 */ /* 0x000fe4000f8e683f */
[----:B------:R-:W-:Y:S02]  /*36e0*/  UIADD3 UR4, UP0, UR56, 0x4f0, URZ ;  /* 0x000004f038047890 */ /* 0x000fe4000ff1e03f */
[----:B------:R-:W-:Y:S02]  /*36f0*/  UIADD3 UR44, UR44, 0x200, URZ ;  /* 0x000002002c2c7890 */ /* 0x000fe4000fffe03f */
[----:B------:R-:W-:-:S09]  /*3700*/  UIADD3.X UR5, URZ, UR57, URZ, UP0, !UPT ;  /* 0x000000393f057290 */ /* 0x000fd200087fe43f */
[----:B------:R2:W-:Y:S02]  /*3710*/  UTMASTG.3D [UR44], [UR4] ;  /* 0x0000002c040073b5 */ /* 0x0005e40008010000 */
[----:B--2---:R0:W-:Y:S02]  /*3720*/  UTMACMDFLUSH ;  /* 0x00000000000079b7 */ /* 0x0041e40000000000 */
.L_x_58:
[----:B------:R-:W-:Y:S05]  /*3730*/  BSYNC B0 ;  /* 0x0000000000007941 */ /* 0x000fea0003800000 */
.L_x_57:
[----:B------:R-:W-:Y:S01]  /*3740*/  UIADD3 UR4, UR40, 0x1, URZ ;  /* 0x0000000128047890 */ /* 0x000fe2000fffe03f */
[----:B------:R-:W-:Y:S01]  /*3750*/  BSSY B0, `(.L_x_59) ;  /* 0x0000008000007945 */ /* 0x000fe20003800000 */
[----:B------:R-:W-:Y:S02]  /*3760*/  UIADD3 UR8, UR48, UR39, URZ ;  /* 0x0000002730087290 */ /* 0x000fe4000fffe03f */
[----:B------:R-:W-:-:S04]  /*3770*/  UISETP.NE.AND UP0, UPT, UR4, 0x3, UPT ;  /* 0x000000030400788c */ /* 0x000fc8000bf05270 */
[----:B------:R-:W-:Y:S02]  /*3780*/  USEL UR9, URZ, 0x1, UP0 ;  /* 0x000000013f097887 */ /* 0x000fe40008000000 */
[----:B------:R-:W-:Y:S02]  /*3790*/  USEL UR10, UR4, URZ, UP0 ;  /* 0x0000003f040a7287 */ /* 0x000fe40008000000 */
[----:B------:R-:W-:Y:S01]  /*37a0*/  ULOP3.LUT UR9, UR43, UR9, URZ, 0x3c, !UPT ;  /* 0x000000092b097292 */ /* 0x000fe2000f8e3c3f */
[----:B------:R-:W-:Y:S11]  /*37b0*/  @P0 BRA `(.L_x_60) ;  /* 0x0000000000040947 */ /* 0x000ff60003800000 */
[----:B------:R-:W-:-:S04]  /*37c0*/  DEPBAR.LE SB0, 0x1 ;  /* 0x000080400000791a */ /* 0x000fc80000000000 */
.L_x_60:
[----:B------:R-:W-:Y:S05]  /*37d0*/  BSYNC B0 ;  /* 0x0000000000007941 */ /* 0x000fea0003800000 */
.L_x_59:
[----:B------:R-:W-:Y:S01]  /*37e0*/  USHF.R.U32.HI UR4, URZ, 0x3, UR8 ;  /* 0x000000033f047899 */ /* 0x000fe20008011608 */
[----:B------:R-:W-:Y:S01]  /*37f0*/  BAR.SYNC.DEFER_BLOCKING 0x1, 0x100 ;  /* 0x0044000000007b1d */ /* 0x000fe20000010000 */
[----:B------:R-:W-:Y:S01]  /*3800*/  UISETP.GT.U32.AND UP0, UPT, UR8, 0x7, UPT ;  /* 0x000000070800788c */ /* 0x000fe2000bf04070 */
[----:B------:R-:W-:Y:S01]  /*3810*/  ISETP.NE.AND P2, PT, RZ, UR37, PT ;  /* 0x00000025ff007c0c */ /* 0x000fe2000bf45270 */
[----:B------:R-:W-:Y:S02]  /*3820*/  ULOP3.LUT UR4, UR4, 0x1, URZ, 0xc0, !UPT ;  /* 0x0000000104047892 */ /* 0x000fe4000f8ec03f */
[----:B------:R-:W-:Y:S02]  /*3830*/  UISETP.LT.U32.AND UP1, UPT, UR48, 0x8, UP0 ;  /* 0x000000083000788c */ /* 0x000fe40008721070 */
[----:B------:R-:W-:Y:S02]  /*3840*/  UISETP.NE.U32.AND UP2, UPT, UR4, 0x1, UPT ;  /* 0x000000010400788c */ /* 0x000fe4000bf45070 */
[----:B------:R-:W-:-:S02]  /*3850*/  USEL UR5, URZ, 0x1, !UP1 ;  /* 0x000000013f057887 */ /* 0x000fc4000c800000 */
[----:B------:R-:W-:-:S04]  /*3860*/  UISETP.GT.U32.AND UP0, UPT, UR48, 0x7, !UP2 ;  /* 0x000000073000788c */ /* 0x000fc8000d704070 */
[----:B------:R-:W-:-:S04]  /*3870*/  USEL UR4, URZ, 0x1, !UP0 ;  /* 0x000000013f047887 */ /* 0x000fc8000c000000 */
[----:B------:R-:W-:Y:S01]  /*3880*/  ULOP3.LUT UR38, UR4, UR38, UR5, 0x96, !UPT ;  /* 0x0000002604267292 */ /* 0x000fe2000f8e9605 */
[----:B------:R-:W-:Y:S11]  /*3890*/  @!P2 BRA `(.L_x_61) ;  /* 0x000000000034a947 */ /* 0x000ff60003800000 */
[----:B------:R-:W-:Y:S04]  /*38a0*/  BSSY B0, `(.L_x_62) ;  /* 0x0000009000007945 */ /* 0x000fe80003800000 */
[----:B------:R-:W-:Y:S05]  /*38b0*/  @P1 BRA `(.L_x_63) ;  /* 0x00000000001c1947 */ /* 0x000fea0003800000 */
[----:B------:R-:W-:-:S13]  /*38c0*/  ISETP.NE.AND P2, PT, R67, 0x3, PT ;  /* 0x000000034300780c */ /* 0x000fda0003f45270 */
[----:B------:R-:W-:Y:S05]  /*38d0*/  @!P2 BRA `(.L_x_64) ;  /* 0x000000000004a947 */ /* 0x000fea0003800000 */
[----:B------:R-:W-:Y:S01]  /*38e0*/  BPT.TRAP 0x1 ;  /* 0x000000040000795c */ /* 0x000fe20000300000 */
.L_x_64:
[----:B------:R-:W-:-:S04]  /*38f0*/  ULEA UR4, UR36, UR50, 0x3 ;  /* 0x0000003224047291 */ /* 0x000fc8000f8e183f */
[----:B------:R-:W-:-:S04]  /*3900*/  UIADD3 UR4, UR4, 0x98, URZ ;  /* 0x0000009804047890 */ /* 0x000fc8000fffe03f */
[----:B------:R-:W-:-:S09]  /*3910*/  UPRMT UR4, UR49, 0x654, UR4 ;  /* 0x0000065431047896 */ /* 0x000fd20008000004 */
[----:B------:R-:W-:Y:S03]  /*3920*/  SYNCS.ARRIVE.TRANS64.RED.A1T0 RZ, [UR4], RZ ;  /* 0x000000ffffff79a7 */ /* 0x000fe60008100404 */
.L_x_63:
[----:B------:R-:W-:Y:S05]  /*3930*/  BSYNC B0 ;  /* 0x0000000000007941 */ /* 0x000fea0003800000 */
.L_x_62:
[----:B------:R-:W-:-:S04]  /*3940*/  UIADD3 UR36, UR36, 0x1, URZ ;  /* 0x0000000124247890 */ /* 0x000fc8000fffe03f */
[----:B------:R-:W-:-:S04]  /*3950*/  UISETP.NE.AND UP0, UPT, UR36, 0x3, UPT ;  /* 0x000000032400788c */ /* 0x000fc8000bf05270 */
[----:B------:R-:W-:-:S12]  /*3960*/  USEL UR36, UR36, URZ, UP0 ;  /* 0x0000003f24247287 */ /* 0x000fd80008000000 */
.L_x_61:
[----:B------:R-:W-:Y:S04]  /*3970*/  BSSY B0, `(.L_x_65) ;  /* 0x0000032000007945 */ /* 0x000fe80003800000 */
[----:B------:R-:W-:Y:S05]  /*3980*/  @P1 BRA `(.L_x_66) ;  /* 0x0000000000c01947 */ /* 0x000fea0003800000 */
[----:B------:R-:W-:-:S13]  /*3990*/  ISETP.NE.AND P2, PT, R67, 0x3, PT ;  /* 0x000000034300780c */ /* 0x000fda0003f45270 */
[----:B------:R-:W-:Y:S05]  /*39a0*/  @!P2 BRA `(.L_x_67) ;  /* 0x000000000004a947 */ /* 0x000fea0003800000 */
[----:B------:R-:W-:Y:S01]  /*39b0*/  BPT.TRAP 0x1 ;  /* 0x000000040000795c */ /* 0x000fe20000300000 */
.L_x_67:
[----:B------:R-:W-:Y:S01]  /*39c0*/  SHF.L.U32 R3, R3, 0x1f, RZ ;  /* 0x0000001f03037819 */ /* 0x000fe200000006ff */
[----:B------:R-:W-:Y:S01]  /*39d0*/  BSSY B1, `(.L_x_68) ;  /* 0x0000004000017945 */ /* 0x000fe20003800000 */
[----:B-1----:R-:W-:-:S04]  /*39e0*/  LEA R4, R12, UR50, 0x3 ;  /* 0x000000320c047c11 */ /* 0x002fc8000f8e18ff */
[----:B------:R-:W1:Y:S02]  /*39f0*/  SYNCS.PHASECHK.TRANS64.TRYWAIT P2, [R4+URZ+0x80], R3 ;  /* 0x00008003040075a7 */ /* 0x000e64000804017f */
[----:B-1----:R-:W-:Y:S05]  /*3a00*/  @!P2 BRA `(.L_x_69) ;  /* 0x0000003800aca947 */ /* 0x002fea0003800000 */
.L_x_142:
[----:B------:R-:W-:Y:S05]  /*3a10*/  BSYNC B1 ;  /* 0x0000000000017941 */ /* 0x000fea0003800000 */
.L_x_68:
[----:B------:R-:W-:Y:S05]  /*3a20*/  @P3 BRA `(.L_x_66) ;  /* 0x0000000000983947 */ /* 0x000fea0003800000 */
[----:B------:R-:W-:Y:S01]  /*3a30*/  IMAD R12, R12, 0x1000, R81 ;  /* 0x000010000c0c7824 */ /* 0x000fe200078e0251 */
[----:B------:R-:W-:Y:S05]  /*3a40*/  WARPSYNC.ALL ;  /* 0x0000000000007948 */ /* 0x000fea0003800000 */
[----:B-1----:R-:W-:-:S05]  /*3a50*/  LEA R3, R12, UR50, 0x1 ;  /* 0x000000320c037c11 */ /* 0x002fca000f8e08ff */
[----:B------:R-:W-:Y:S01]  /*3a60*/  IMAD.IADD R25, R20, 0x1, R3 ;  /* 0x0000000114197824 */ /* 0x000fe200078e0203 */
[----:B------:R-:W1:Y:S05]  /*3a70*/  LDSM.16.M88.4 R4, [R3+0x200] ;  /* 0x000200000304783b */ /* 0x000e6a0000000200 */
[----:B------:R-:W2:Y:S01]  /*3a80*/  LDSM.16.M88.4 R24, [R25+0x200] ;  /* 0x000200001918783b */ /* 0x000ea20000000200 */
[C---:B-1----:R-:W-:Y:S01]  /*3a90*/  IMAD.U32 R8, R4.reuse, 0x10000, RZ ;  /* 0x0001000004087824 */ /* 0x042fe200078e00ff */
[----:B------:R-:W-:Y:S01]  /*3aa0*/  LOP3.LUT R4, R4, 0xffff0000, RZ, 0xc0, !PT ;  /* 0xffff000004047812 */ /* 0x000fe200078ec0ff */
[C---:B------:R-:W-:Y:S01]  /*3ab0*/  IMAD.U32 R12, R6.reuse, 0x10000, RZ ;  /* 0x00010000060c7824 */ /* 0x040fe200078e00ff */
[C---:B------:R-:W-:Y:S01]  /*3ac0*/  LOP3.LUT R64, R5.reuse, 0xffff0000, RZ, 0xc0, !PT ;  /* 0xffff000005407812 */ /* 0x040fe200078ec0ff */
[----:B------:R-:W-:Y:S01]  /*3ad0*/  IMAD.U32 R10, R5, 0x10000, RZ ;  /* 0x00010000050a7824 */ /* 0x000fe200078e00ff */
[----:B------:R-:W-:Y:S01]  /*3ae0*/  LOP3.LUT R6, R6, 0xffff0000, RZ, 0xc0, !PT ;  /* 0xffff000006067812 */ /* 0x000fe200078ec0ff */
[----:B--2---:R-:W-:Y:S01]  /*3af0*/  IMAD.U32 R28, R24, 0x10000, RZ ;  /* 0x00010000181c7824 */ /* 0x004fe200078e00ff */
[C---:B------:R-:W-:Y:S01]  /*3b00*/  LOP3.LUT R70, R7.reuse, 0xffff0000, RZ, 0xc0, !PT ;  /* 0xffff000007467812 */ /* 0x040fe200078ec0ff */
[----:B------:R-:W-:Y:S01]  /*3b10*/  IMAD.U32 R32, R26, 0x10000, RZ ;  /* 0x000100001a207824 */ /* 0x000fe200078e00ff */
[----:B------:R-:W-:Y:S01]  /*3b20*/  LOP3.LUT R24, R24, 0xffff0000, RZ, 0xc0, !PT ;  /* 0xffff000018187812 */ /* 0x000fe200078ec0ff */
[----:B------:R-:W-:Y:S01]  /*3b30*/  IMAD.U32 R14, R7, 0x10000, RZ ;  /* 0x00010000070e7824 */ /* 0x000fe200078e00ff */
[C---:B------:R-:W-:Y:S01]  /*3b40*/  LOP3.LUT R78, R25.reuse, 0xffff0000, RZ, 0xc0, !PT ;  /* 0xffff0000194e7812 */ /* 0x040fe200078ec0ff */
[----:B------:R-:W-:Y:S01]  /*3b50*/  IMAD.U32 R30, R25, 0x10000, RZ ;  /* 0x00010000191e7824 */ /* 0x000fe200078e00ff */
[----:B------:R-:W-:Y:S01]  /*3b60*/  LOP3.LUT R26, R26, 0xffff0000, RZ, 0xc0, !PT ;  /* 0xffff00001a1a7812 */ /* 0x000fe200078ec0ff */
[C---:B------:R-:W-:Y:S01]  /*3b70*/  IMAD.U32 R34, R27.reuse, 0x10000, RZ ;  /* 0x000100001b227824 */ /* 0x040fe200078e00ff */
[----:B------:R-:W-:Y:S01]  /*3b80*/  LOP3.LUT R86, R27, 0xffff0000, RZ, 0xc0, !PT ;  /* 0xffff00001b567812 */ /* 0x000fe200078ec0ff */
[-C--:B------:R-:W-:Y:S01]  /*3b90*/  FMUL R21, R8, R65.reuse ;  /* 0x0000004108157220 */ /* 0x080fe20000400000 */
        /* <DEDUP_REMOVED lines=14> */
[----:B------:R-:W-:-:S07]  /*3c80*/  FMUL R86, R86, R65 ;  /* 0x0000004156567220 */ /* 0x000fce0000400000 */
.L_x_66:
[----:B------:R-:W-:Y:S05]  /*3c90*/  BSYNC B0 ;  /* 0x0000000000007941 */ /* 0x000fea0003800000 */
.L_x_65:
[----:B-1----:R-:W-:Y:S02]  /*3ca0*/  IMAD.U32 R4, RZ, RZ, UR10 ;  /* 0x0000000aff047e24 */ /* 0x002fe4000f8e00ff */
[C-C-:B------:R-:W-:Y:S01]  /*3cb0*/  FFMA R40, R60.reuse, R40, R15.reuse ;  /* 0x000000283c287223 */ /* 0x140fe2000000000f */
[C-C-:B------:R-:W-:Y:S01]  /*3cc0*/  FFMA R41, R60.reuse, R41, R15.reuse ;  /* 0x000000293c297223 */ /* 0x140fe2000000000f */
[C-C-:B------:R-:W-:Y:S01]  /*3cd0*/  FFMA R48, R60.reuse, R48, R15.reuse ;  /* 0x000000303c307223 */ /* 0x140fe2000000000f */
[C---:B------:R-:W-:Y:S01]  /*3ce0*/  FFMA R49, R60.reuse, R49, R15 ;  /* 0x000000313c317223 */ /* 0x040fe2000000000f */
[C-C-:B------:R-:W-:Y:S01]  /*3cf0*/  FFMA R42, R60.reuse, R42, R13.reuse ;  /* 0x0000002a3c2a7223 */ /* 0x140fe2000000000d */
[C---:B------:R-:W-:Y:S01]  /*3d00*/  FFMA R43, R60.reuse, R43, R13 ;  /* 0x0000002b3c2b7223 */ /* 0x040fe2000000000d */
[C-C-:B------:R-:W-:Y:S01]  /*3d10*/  FFMA R44, R60.reuse, R44, R15.reuse ;  /* 0x0000002c3c2c7223 */ /* 0x140fe2000000000f */
[C---:B------:R-:W-:Y:S01]  /*3d20*/  FFMA R45, R60.reuse, R45, R15 ;  /* 0x0000002d3c2d7223 */ /* 0x040fe2000000000f */
[C-C-:B------:R-:W-:Y:S01]  /*3d30*/  FFMA R46, R60.reuse, R46, R13.reuse ;  /* 0x0000002e3c2e7223 */ /* 0x140fe2000000000d */
[C-C-:B------:R-:W-:Y:S01]  /*3d40*/  FFMA R47, R60.reuse, R47, R13.reuse ;  /* 0x0000002f3c2f7223 */ /* 0x140fe2000000000d */
[C-C-:B------:R-:W-:Y:S01]  /*3d50*/  FFMA R50, R60.reuse, R50, R13.reuse ;  /* 0x000000323c327223 */ /* 0x140fe2000000000d */
[C-C-:B------:R-:W-:Y:S01]  /*3d60*/  FFMA R51, R60.reuse, R51, R13.reuse ;  /* 0x000000333c337223 */ /* 0x140fe2000000000d */
[C---:B------:R-:W-:Y:S01]  /*3d70*/  FFMA R54, R60.reuse, R54, R13 ;  /* 0x000000363c367223 */ /* 0x040fe2000000000d */
[C-C-:B------:R-:W-:Y:S01]  /*3d80*/  FFMA R52, R60.reuse, R52, R15.reuse ;  /* 0x000000343c347223 */ /* 0x140fe2000000000f */
[C---:B------:R-:W-:Y:S01]  /*3d90*/  FFMA R53, R60.reuse, R53, R15 ;  /* 0x000000353c357223 */ /* 0x040fe2000000000f */
[----:B------:R-:W-:Y:S01]  /*3da0*/  FFMA R13, R60, R55, R13 ;  /* 0x000000373c0d7223 */ /* 0x000fe2000000000d */
[----:B------:R-:W-:-:S02]  /*3db0*/  IMAD R3, R4, 0x1000, R81 ;  /* 0x0000100004037824 */ /* 0x000fc400078e0251 */
        /* <DEDUP_REMOVED lines=16> */
[----:B------:R-:W-:Y:S01]  /*3ec0*/  LEA R3, R3, UR50, 0x1 ;  /* 0x0000003203037c11 */ /* 0x000fe2000f8e08ff */
[----:B------:R-:W-:Y:S05]  /*3ed0*/  WARPSYNC.ALL ;  /* 0x0000000000007948 */ /* 0x000fea0003800000 */
[----:B------:R-:W-:Y:S01]  /*3ee0*/  F2FP.RELU.BF16.F32.PACK_AB R40, R41, R40 ;  /* 0x000000282928723e */ /* 0x000fe200000018ff */
[----:B------:R-:W-:Y:S01]  /*3ef0*/  BSSY B0, `(.L_x_70) ;  /* 0x000001d000007945 */ /* 0x000fe20003800000 */
[----:B------:R-:W-:-:S02]  /*3f00*/  F2FP.RELU.BF16.F32.PACK_AB R41, R43, R42 ;  /* 0x0000002a2b29723e */ /* 0x000fc400000018ff */
[----:B------:R-:W-:Y:S02]  /*3f10*/  F2FP.RELU.BF16.F32.PACK_AB R48, R49, R48 ;  /* 0x000000303130723e */ /* 0x000fe400000018ff */
[----:B------:R-:W-:Y:S02]  /*3f20*/  F2FP.RELU.BF16.F32.PACK_AB R42, R45, R44 ;  /* 0x0000002c2d2a723e */ /* 0x000fe400000018ff */
[----:B------:R-:W-:Y:S02]  /*3f30*/  F2FP.RELU.BF16.F32.PACK_AB R43, R47, R46 ;  /* 0x0000002e2f2b723e */ /* 0x000fe400000018ff */
[----:B------:R-:W-:Y:S02]  /*3f40*/  F2FP.RELU.BF16.F32.PACK_AB R49, R51, R50 ;  /* 0x000000323331723e */ /* 0x000fe400000018ff */
[----:B------:R-:W-:Y:S01]  /*3f50*/  F2FP.RELU.BF16.F32.PACK_AB R50, R53, R52 ;  /* 0x000000343532723e */ /* 0x000fe200000018ff */
[----:B------:R1:W-:Y:S01]  /*3f60*/  STSM.16.M88.4 [R3+0x200], R40 ;  /* 0x0002002803007844 */ /* 0x0003e20000000200 */
[----:B------:R-:W-:-:S02]  /*3f70*/  F2FP.RELU.BF16.F32.PACK_AB R51, R13, R54 ;  /* 0x000000360d33723e */ /* 0x000fc400000018ff */
        /* <DEDUP_REMOVED lines=13> */
[----:B------:R-:W-:Y:S02]  /*4050*/  UIADD3 UR4, UR4, 0x200, URZ ;  /* 0x0000020004047890 */ /* 0x000fe4000fffe03f */
[----:B------:R-:W-:Y:S01]  /*4060*/  UIADD3.X UR13, URZ, UR57, URZ, UP0, !UPT ;  /* 0x000000393f0d7290 */ /* 0x000fe200087fe43f */
[----:B------:R-:W-:Y:S01]  /*4070*/  UMOV UR6, UR46 ;  /* 0x0000002e00067c82 */ /* 0x000fe20008000000 */
[----:B------:R-:W-:-:S07]  /*4080*/  UMOV UR7, UR47 ;  /* 0x0000002f00077c82 */ /* 0x000fce0008000000 */
[----:B------:R2:W-:Y:S01]  /*4090*/  UTMASTG.3D [UR4], [UR12] ;  /* 0x000000040c0073b5 */ /* 0x0005e20008010000 */
[----:B------:R0:W-:Y:S01]  /*40a0*/  UTMACMDFLUSH ;  /* 0x00000000000079b7 */ /* 0x0001e20000000000 */
[----:B--2---:R-:W-:-:S04]  /*40b0*/  DEPBAR.LE SB0, 0x1 ;  /* 0x000080400000791a */ /* 0x004fc80000000000 */
.L_x_71:
[----:B------:R-:W-:Y:S05]  /*40c0*/  BSYNC B0 ;  /* 0x0000000000007941 */ /* 0x000fea0003800000 */
.L_x_70:
[----:B------:R-:W-:Y:S06]  /*40d0*/  BAR.SYNC.DEFER_BLOCKING 0x1, 0x100 ;  /* 0x0044000000007b1d */ /* 0x000fec0000010000 */
[----:B------:R-:W-:Y:S04]  /*40e0*/  BSSY B0, `(.L_x_72) ;  /* 0x0000009000007945 */ /* 0x000fe80003800000 */
[----:B------:R-:W-:Y:S05]  /*40f0*/  @P1 BRA `(.L_x_73) ;  /* 0x00000000001c1947 */ /* 0x000fea0003800000 */
[----:B------:R-:W-:-:S13]  /*4100*/  ISETP.NE.AND P0, PT, R67, 0x3, PT ;  /* 0x000000034300780c */ /* 0x000fda0003f05270 */
[----:B------:R-:W-:Y:S05]  /*4110*/  @!P0 BRA `(.L_x_74) ;  /* 0x0000000000048947 */ /* 0x000fea0003800000 */
[----:B------:R-:W-:Y:S01]  /*4120*/  BPT.TRAP 0x1 ;  /* 0x000000040000795c */ /* 0x000fe20000300000 */
.L_x_74:
[----:B------:R-:W-:-:S04]  /*4130*/  ULEA UR4, UR36, UR50, 0x3 ;  /* 0x0000003224047291 */ /* 0x000fc8000f8e183f */
[----:B------:R-:W-:-:S04]  /*4140*/  UIADD3 UR4, UR4, 0x98, URZ ;  /* 0x0000009804047890 */ /* 0x000fc8000fffe03f */
[----:B------:R-:W-:-:S09]  /*4150*/  UPRMT UR4, UR49, 0x654, UR4 ;  /* 0x0000065431047896 */ /* 0x000fd20008000004 */
[----:B------:R-:W-:Y:S03]  /*4160*/  SYNCS.ARRIVE.TRANS64.RED.A1T0 RZ, [UR4], RZ ;  /* 0x000000ffffff79a7 */ /* 0x000fe60008100404 */
.L_x_73:
[----:B------:R-:W-:Y:S05]  /*4170*/  BSYNC B0 ;  /* 0x0000000000007941 */ /* 0x000fea0003800000 */
.L_x_72:
[----:B------:R-:W-:Y:S01]  /*4180*/  IADD3 R16, P0, R16, UR52, RZ ;  /* 0x0000003410107c10 */ /* 0x000fe2000ff1e0ff */
[----:B------:R-:W-:Y:S01]  /*4190*/  ULDC.64 UR4, c[0x0][0x8f8] ;  /* 0x00023e0000047ab9 */ /* 0x000fe20000000a00 */
[----:B------:R-:W-:Y:S01]  /*41a0*/  UIADD3 UR36, UR36, 0x1, URZ ;  /* 0x0000000124247890 */ /* 0x000fe2000fffe03f */
[----:B-1----:R-:W-:Y:S01]  /*41b0*/  PRMT R3, RZ, 0x7610, R3 ;  /* 0x00007610ff037816 */ /* 0x002fe20000000003 */
[----:B------:R-:W-:Y:S01]  /*41c0*/  UMOV UR47, 0xffffffff ;  /* 0xffffffff002f7882 */ /* 0x000fe20000000000 */
[----:B------:R-:W-:Y:S01]  /*41d0*/  IADD3.X R17, R17, UR42, RZ, P0, !PT ;  /* 0x0000002a11117c10 */ /* 0x000fe200087fe4ff */
[----:B------:R-:W-:Y:S01]  /*41e0*/  UISETP.NE.AND UP0, UPT, UR36, 0x3, UPT ;  /* 0x000000032400788c */ /* 0x000fe2000bf05270 */
[----:B------:R-:W-:Y:S01]  /*41f0*/  ISETP.GE.U32.AND P0, PT, R16, UR4, PT ;  /* 0x0000000410007c0c */ /* 0x000fe2000bf06070 */
[----:B------:R-:W-:Y:S02]  /*4200*/  IMAD.MOV.U32 R64, RZ, RZ, -0x1 ;  /* 0xffffffffff407424 */ /* 0x000fe400078e00ff */
[----:B------:R-:W-:Y:S01]  /*4210*/  USEL UR36, UR36, URZ, UP0 ;  /* 0x0000003f24247287 */ /* 0x000fe20008000000 */
[----:B------:R-:W-:Y:S01]  /*4220*/  ISETP.GE.U32.AND.EX P0, PT, R17, UR5, PT, P0 ;  /* 0x0000000511007c0c */ /* 0x000fe2000bf06100 */
[----:B------:R-:W-:-:S12]  /*4230*/  IMAD.MOV.U32 R66, RZ, RZ, -0x1 ;  /* 0xffffffffff427424 */ /* 0x000fd800078e00ff */
[----:B------:R-:W-:Y:S05]  /*4240*/  @P0 BRA `(.L_x_75) ;  /* 0x0000000400680947 */ /* 0x000fea0003800000 */
[----:B------:R-:W1:Y:S01]  /*4250*/  S2R R23, SR_CTAID.X ;  /* 0x0000000000177919 */ /* 0x000e620000002500 */
[----:B------:R-:W2:Y:S01]  /*4260*/  LDC.64 R10, c[0x0][0x8d0] ;  /* 0x00023400ff0a7b82 */ /* 0x000ea20000000a00 */
[----:B------:R-:W-:Y:S01]  /*4270*/  ULDC UR4, c[0x0][0x150] ;  /* 0x0000540000047ab9 */ /* 0x000fe20000000800 */
[----:B------:R-:W-:Y:S01]  /*4280*/  IMAD.MOV.U32 R8, RZ, RZ, R16 ;  /* 0x000000ffff087224 */ /* 0x000fe200078e0010 */
[----:B------:R-:W3:Y:S01]  /*4290*/  S2R R25, SR_CTAID.Y ;  /* 0x0000000000197919 */ /* 0x000ee20000002600 */
[----:B------:R-:W-:-:S04]  /*42a0*/  IMAD.MOV.U32 R9, RZ, RZ, R17 ;  /* 0x000000ffff097224 */ /* 0x000fc800078e0011 */
[----:B------:R-:W4:Y:S08]  /*42b0*/  LDC R26, c[0x0][0x144] ;  /* 0x00005100ff1a7b82 */ /* 0x000f300000000800 */
[----:B------:R-:W3:Y:S08]  /*42c0*/  LDC R12, c[0x0][0x8d8] ;  /* 0x00023600ff0c7b82 */ /* 0x000ef00000000800 */
[----:B------:R-:W3:Y:S01]  /*42d0*/  LDC.64 R20, c[0x0][0x8c8] ;  /* 0x00023200ff147b82 */ /* 0x000ee20000000a00 */
[----:B--2---:R-:W-:-:S04]  /*42e0*/  ISETP.NE.U32.AND P0, PT, R10, RZ, PT ;  /* 0x000000ff0a00720c */ /* 0x004fc80003f05070 */
[----:B------:R-:W-:Y:S02]  /*42f0*/  ISETP.NE.AND.EX P0, PT, R11, RZ, PT, P0 ;  /* 0x000000ff0b00720c */ /* 0x000fe40003f05300 */
[----:B-1----:R-:W-:-:S05]  /*4300*/  I2FP.F32.U32 R3, R23 ;  /* 0x0000001700037245 */ /* 0x002fca0000201000 */
[----:B------:R-:W-:-:S04]  /*4310*/  FMUL R3, R3, UR4 ;  /* 0x0000000403037c20 */ /* 0x000fc80008400000 */
[----:B------:R1:W2:Y:S02]  /*4320*/  F2I.U32.TRUNC.NTZ R24, R3 ;  /* 0x0000000300187305 */ /* 0x0002a4000020f000 */
[----:B----4-:R-:W-:Y:S05]  /*4330*/  @!P0 BRA `(.L_x_76) ;  /* 0x0000000000288947 */ /* 0x010fea0003800000 */
[----:B-1----:R-:W1:Y:S02]  /*4340*/  LDC R3, c[0x0][0x8dc] ;  /* 0x00023700ff037b82 */ /* 0x002e640000000800 */
[----:B-1----:R-:W-:-:S05]  /*4350*/  IADD3 R3, P0, R16, R3, RZ ;  /* 0x0000000310037210 */ /* 0x002fca0007f1e0ff */
        /* <DEDUP_REMOVED lines=8> */
.L_x_76:
[-CC-:B---3--:R-:W-:Y:S01]  /*43e0*/  SHF.R.U64 R32, R8, R12.reuse, R9.reuse ;  /* 0x0000000c08207219 */ /* 0x188fe20000001209 */
[----:B------:R-:W3:Y:S01]  /*43f0*/  LDC.64 R14, c[0x0][0x8e8] ;  /* 0x00023a00ff0e7b82 */ /* 0x000ee20000000a00 */
[----:B-1----:R-:W-:Y:S01]  /*4400*/  SHF.R.U32.HI R3, RZ, R12, R9 ;  /* 0x0000000cff037219 */ /* 0x002fe20000011609 */
[----:B--2---:R-:W-:Y:S01]  /*4410*/  IMAD.MOV R24, RZ, RZ, -R24 ;  /* 0x000000ffff187224 */ /* 0x004fe200078e0a18 */
[----:B------:R-:W-:Y:S01]  /*4420*/  IADD3 R7, P0, RZ, -R32, RZ ;  /* 0x80000020ff077210 */ /* 0x000fe20007f1e0ff */
[----:B------:R-:W-:Y:S02]  /*4430*/  ULDC UR4, c[0x0][0x154] ;  /* 0x0000550000047ab9 */ /* 0x000fe40000000800 */
[----:B------:R-:W-:Y:S02]  /*4440*/  IMAD R23, R26, R24, R23 ;  /* 0x000000181a177224 */ /* 0x000fe400078e0217 */
[----:B------:R-:W1:Y:S01]  /*4450*/  LDC R8, c[0x0][0x8c0] ;  /* 0x00023000ff087b82 */ /* 0x000e620000000800 */
[----:B------:R-:W-:-:S02]  /*4460*/  IMAD.X R3, RZ, RZ, ~R3, P0 ;  /* 0x000000ffff037224 */ /* 0x000fc400000e0e03 */
[----:B------:R-:W-:-:S04]  /*4470*/  IMAD.WIDE.U32 R4, R7, R20, R16 ;  /* 0x0000001407047225 */ /* 0x000fc800078e0010 */
[----:B------:R-:W-:Y:S01]  /*4480*/  IMAD R6, R3, R20, RZ ;  /* 0x0000001403067224 */ /* 0x000fe200078e02ff */
[----:B------:R-:W2:Y:S03]  /*4490*/  LDC R28, c[0x0][0x8b0] ;  /* 0x00022c00ff1c7b82 */ /* 0x000ea60000000800 */
[----:B------:R-:W-:Y:S02]  /*44a0*/  IMAD R3, R7, R21, R6 ;  /* 0x0000001507037224 */ /* 0x000fe400078e0206 */
[----:B------:R-:W-:Y:S02]  /*44b0*/  IMAD.MOV.U32 R7, RZ, RZ, 0x1 ;  /* 0x00000001ff077424 */ /* 0x000fe400078e00ff */
[----:B------:R-:W-:Y:S01]  /*44c0*/  IMAD.IADD R3, R5, 0x1, R3 ;  /* 0x0000000105037824 */ /* 0x000fe200078e0203 */
[----:B------:R-:W4:Y:S01]  /*44d0*/  LDC R30, c[0x0][0x900] ;  /* 0x00024000ff1e7b82 */ /* 0x000f220000000800 */
[----:B------:R-:W-:-:S02]  /*44e0*/  I2FP.F32.U32 R5, R25 ;  /* 0x0000001900057245 */ /* 0x000fc40000201000 */
[----:B---3--:R-:W-:-:S03]  /*44f0*/  ISETP.NE.U32.AND P0, PT, R14, RZ, PT ;  /* 0x000000ff0e00720c */ /* 0x008fc60003f05070 */
[----:B------:R-:W-:Y:S01]  /*4500*/  FMUL R6, R5, UR4 ;  /* 0x0000000405067c20 */ /* 0x000fe20008400000 */
[----:B------:R-:W-:Y:S01]  /*4510*/  ISETP.NE.AND.EX P0, PT, R15, RZ, PT, P0 ;  /* 0x000000ff0f00720c */ /* 0x000fe20003f05300 */
[----:B------:R-:W3:Y:S01]  /*4520*/  LDC R24, c[0x0][0x148] ;  /* 0x00005200ff187b82 */ /* 0x000ee20000000800 */
[-CC-:B-1----:R-:W-:Y:S01]  /*4530*/  SHF.R.U64 R12, R4, R8.reuse, R3.reuse ;  /* 0x00000008040c7219 */ /* 0x182fe20000001203 */
[----:B------:R1:W1:Y:S01]  /*4540*/  F2I.U32.TRUNC.NTZ R20, R6 ;  /* 0x0000000600147305 */ /* 0x000262000020f000 */
[----:B------:R-:W-:Y:S01]  /*4550*/  SHF.R.U32.HI R3, RZ, R8, R3 ;  /* 0x00000008ff037219 */ /* 0x000fe20000011603 */
[----:B------:R-:W-:-:S04]  /*4560*/  IMAD.MOV.U32 R5, RZ, RZ, -0x1 ;  /* 0xffffffffff057424 */ /* 0x000fc800078e00ff */
[----:B------:R-:W1:Y:S01]  /*4570*/  LDC R21, c[0x0][0x8a8] ;  /* 0x00022a00ff157b82 */ /* 0x000e620000000800 */
[-CC-:B--2---:R-:W-:Y:S02]  /*4580*/  SHF.R.U64 R10, R12, R28.reuse, R3.reuse ;  /* 0x0000001c0c0a7219 */ /* 0x184fe40000001203 */
[----:B------:R-:W-:-:S05]  /*4590*/  SHF.R.U32.HI R3, RZ, R28, R3 ;  /* 0x0000001cff037219 */ /* 0x000fca0000011603 */
[----:B------:R-:W2:Y:S01]  /*45a0*/  LDC R26, c[0x0][0x8f0] ;  /* 0x00023c00ff1a7b82 */ /* 0x000ea20000000800 */
[-C--:B----4-:R-:W-:Y:S02]  /*45b0*/  SHF.L.U32 R4, R5, R30.reuse, RZ ;  /* 0x0000001e05047219 */ /* 0x090fe400000006ff */
[-CC-:B------:R-:W-:Y:S02]  /*45c0*/  SHF.R.U64 R13, R10, R30.reuse, R3.reuse ;  /* 0x0000001e0a0d7219 */ /* 0x180fe40000001203 */
[----:B------:R-:W-:Y:S02]  /*45d0*/  SHF.R.U32.HI R5, RZ, R30, R3 ;  /* 0x0000001eff057219 */ /* 0x000fe40000011603 */
[----:B------:R-:W-:Y:S01]  /*45e0*/  LOP3.LUT R27, RZ, R4, RZ, 0x33, !PT ;  /* 0x00000004ff1b7212 */ /* 0x000fe200078e33ff */
[----:B------:R-:W4:Y:S01]  /*45f0*/  LDC R29, c[0x0][0x8e0] ;  /* 0x00023800ff1d7b82 */ /* 0x000f220000000800 */
[----:B------:R-:W-:Y:S01]  /*4600*/  SHF.L.U32 R30, R7, R30, RZ ;  /* 0x0000001e071e7219 */ /* 0x000fe200000006ff */
[----:B------:R-:W-:-:S06]  /*4610*/  IMAD.MOV.U32 R4, RZ, RZ, R13 ;  /* 0x000000ffff047224 */ /* 0x000fcc00078e000d */
[----:B------:R-:W1:Y:S01]  /*4620*/  LDC R31, c[0x0][0x8b8] ;  /* 0x00022e00ff1f7b82 */ /* 0x000e620000000800 */
[----:B------:R-:W-:Y:S05]  /*4630*/  @!P0 BRA `(.L_x_77) ;  /* 0x0000000000288947 */ /* 0x000fea0003800000 */
[----:B------:R-:W5:Y:S02]  /*4640*/  LDC R4, c[0x0][0x8f4] ;  /* 0x00023d00ff047b82 */ /* 0x000f640000000800 */
[----:B-----5:R-:W-:-:S05]  /*4650*/  IADD3 R3, P0, R13, R4, RZ ;  /* 0x000000040d037210 */ /* 0x020fca0007f1e0ff */
[----:B------:R-:W-:-:S04]  /*4660*/  IMAD.X R11, RZ, RZ, R5, P0 ;  /* 0x000000ffff0b7224 */ /* 0x000fc800000e0605 */
[----:B------:R-:W-:-:S04]  /*4670*/  IMAD.WIDE.U32 R4, R11, R14, RZ ;  /* 0x0000000e0b047225 */ /* 0x000fc800078e00ff */
[----:B-1----:R-:W-:-:S04]  /*4680*/  IMAD.WIDE.U32 R6, P0, R3, R15, R4 ;  /* 0x0000000f03067225 */ /* 0x002fc80007800004 */
[----:B------:R-:W-:-:S04]  /*4690*/  IMAD.WIDE.U32 R4, R3, R14, RZ ;  /* 0x0000000e03047225 */ /* 0x000fc800078e00ff */
[----:B------:R-:W-:Y:S01]  /*46a0*/  IMAD.X R9, RZ, RZ, RZ, P0 ;  /* 0x000000ffff097224 */ /* 0x000fe200000e06ff */
[----:B------:R-:W-:Y:S01]  /*46b0*/  IADD3 RZ, P0, R5, R6, RZ ;  /* 0x0000000605ff7210 */ /* 0x000fe20007f1e0ff */
[----:B------:R-:W-:-:S04]  /*46c0*/  IMAD.MOV.U32 R8, RZ, RZ, R7 ;  /* 0x000000ffff087224 */ /* 0x000fc800078e0007 */
[----:B------:R-:W-:-:S08]  /*46d0*/  IMAD.WIDE.U32.X R4, R11, R15, R8, P0 ;  /* 0x0000000f0b047225 */ /* 0x000fd000000e0408 */
.L_x_77:
[----:B------:R-:W-:Y:S01]  /*46e0*/  ISETP.NE.AND P0, PT, R2, 0x1, PT ;  /* 0x000000010200780c */ /* 0x000fe20003f05270 */
[----:B-1----:R-:W-:Y:S01]  /*46f0*/  IMAD.MOV R20, RZ, RZ, -R20 ;  /* 0x000000ffff147224 */ /* 0x002fe200078e0a14 */
[----:B--2---:R-:W-:Y:S01]  /*4700*/  SHF.R.U64 R3, R4, R26, R5 ;  /* 0x0000001a04037219 */ /* 0x004fe20000001205 */
[----:B------:R-:W-:Y:S01]  /*4710*/  VIADD R5, R21, 0xffffffff ;  /* 0xffffffff15057836 */ /* 0x000fe20000000000 */
[----:B------:R-:W-:Y:S02]  /*4720*/  LOP3.LUT R64, R10, R27, RZ, 0xc0, !PT ;  /* 0x0000001b0a407212 */ /* 0x000fe400078ec0ff */
[----:B------:R-:W-:Y:S01]  /*4730*/  R2UR UR47, R32 ;  /* 0x00000000202f72ca */ /* 0x000fe200000e0000 */
[----:B------:R-:W-:Y:S01]  /*4740*/  IMAD.MOV R4, RZ, RZ, -R3 ;  /* 0x000000ffff047224 */ /* 0x000fe200078e0a03 */
[----:B------:R-:W-:Y:S01]  /*4750*/  LOP3.LUT R12, R12, R5, RZ, 0xc0, !PT ;  /* 0x000000050c0c7212 */ /* 0x000fe200078ec0ff */
[----:B------:R-:W-:Y:S02]  /*4760*/  IMAD R64, R30, R3, R64 ;  /* 0x000000031e407224 */ /* 0x000fe400078e0240 */
[----:B----4-:R-:W-:-:S02]  /*4770*/  IMAD R3, R4, R29, R13 ;  /* 0x0000001d04037224 */ /* 0x010fc400078e020d */
[----:B---3--:R-:W-:Y:S02]  /*4780*/  @P0 IMAD R23, R24, R20, R25 ;  /* 0x0000001418170224 */ /* 0x008fe400078e0219 */
[----:B------:R-:W-:Y:S02]  /*4790*/  IMAD R3, R3, R21, R12 ;  /* 0x0000001503037224 */ /* 0x000fe400078e020c */
[----:B------:R-:W-:Y:S02]  /*47a0*/  IMAD R64, R64, R31, R23 ;  /* 0x0000001f40407224 */ /* 0x000fe400078e0217 */
[----:B------:R-:W-:-:S03]  /*47b0*/  IMAD.MOV.U32 R4, RZ, RZ, 0x1 ;  /* 0x00000001ff047424 */ /* 0x000fc600078e00ff */
[----:B------:R-:W-:Y:S02]  /*47c0*/  SEL R66, R3, R64, !P0 ;  /* 0x0000004003427207 */ /* 0x000fe40004000000 */
[----:B------:R-:W-:Y:S02]  /*47d0*/  SEL R64, R64, R3, !P0 ;  /* 0x0000000340407207 */ /* 0x000fe40004000000 */
[----:B------:R-:W-:-:S07]  /*47e0*/  PRMT R3, R4, 0x7610, R3 ;  /* 0x0000761004037816 */ /* 0x000fce0000000003 */
.L_x_75:
[----:B------:R-:W-:Y:S01]  /*47f0*/  UIADD3 UR40, UR10, 0x1, URZ ;  /* 0x000000010a287890 */ /* 0x000fe2000fffe03f */
[----:B------:R-:W-:Y:S01]  /*4800*/  LOP3.LUT P0, RZ, R3, 0xff, RZ, 0xc0, !PT ;  /* 0x000000ff03ff7812 */ /* 0x000fe2000780c0ff */
[----:B------:R-:W-:Y:S01]  /*4810*/  ULOP3.LUT UR39, UR8, 0x7, URZ, 0xc0, !UPT ;  /* 0x0000000708277892 */ /* 0x000fe2000f8ec03f */
[----:B------:R-:W-:Y:S01]  /*4820*/  IMAD.MOV.U32 R65, RZ, RZ, R0 ;  /* 0x000000ffff417224 */ /* 0x000fe200078e0000 */
[----:B------:R-:W-:Y:S02]  /*4830*/  UISETP.NE.AND UP0, UPT, UR40, 0x3, UPT ;  /* 0x000000032800788c */ /* 0x000fe4000bf05270 */
[----:B------:R-:W-:Y:S02]  /*4840*/  UIADD3 UR37, UR37, 0x2, URZ ;  /* 0x0000000225257890 */ /* 0x000fe4000fffe03f */
[----:B------:R-:W-:Y:S02]  /*4850*/  USEL UR43, URZ, 0x1, UP0 ;  /* 0x000000013f2b7887 */ /* 0x000fe40008000000 */
[----:B------:R-:W-:-:S02]  /*4860*/  USEL UR40, UR40, URZ, UP0 ;  /* 0x0000003f28287287 */ /* 0x000fc40008000000 */
[----:B------:R-:W-:Y:S02]  /*4870*/  ULOP3.LUT UR43, UR9, UR43, URZ, 0x3c, !UPT ;  /* 0x0000002b092b7292 */ /* 0x000fe4000f8e3c3f */
[----:B------:R-:W-:Y:S10]  /*4880*/  @P0 BRA `(.L_x_78) ;  /* 0xffffffcc00d00947 */ /* 0x000ff4000383ffff */
[----:B------:R-:W-:-:S13]  /*4890*/  PLOP3.LUT P0, PT, PT, PT, PT, 0x8, 0x0 ;  /* 0x000000000000781c */ /* 0x000fda0003f0e170 */
.L_x_23:
[----:B------:R-:W-:Y:S05]  /*48a0*/  @P0 BRA `(.L_x_15) ;  /* 0x0000002800bc0947 */ /* 0x000fea0003800000 */
[----:B------:R-:W-:Y:S01]  /*48b0*/  ULDC.64 UR6, c[0x0][0x588] ;  /* 0x0001620000067ab9 */ /* 0x000fe20000000a00 */
[----:B------:R-:W-:Y:S01]  /*48c0*/  ISETP.NE.U32.AND P1, PT, R77, RZ, PT ;  /* 0x000000ff4d00720c */ /* 0x000fe20003f25070 */
[----:B------:R-:W-:-:S04]  /*48d0*/  DEPBAR.LE SB0, 0x0 ;  /* 0x000080000000791a */ /* 0x000fc80000000000 */
[----:B------:R-:W-:Y:S01]  /*48e0*/  ISETP.NE.U32.AND P0, PT, RZ, UR6, PT ;  /* 0x00000006ff007c0c */ /* 0x000fe2000bf05070 */
[----:B------:R-:W-:Y:S01]  /*48f0*/  BSSY B0, `(.L_x_79) ;  /* 0x0000015000007945 */ /* 0x000fe20003800000 */
[----:B------:R-:W-:Y:S02]  /*4900*/  ISETP.NE.AND.EX P1, PT, R79, RZ, PT, P1 ;  /* 0x000000ff4f00720c */ /* 0x000fe40003f25310 */
[----:B------:R-:W-:-:S13]  /*4910*/  ISETP.NE.AND.EX P0, PT, RZ, UR7, PT, P0 ;  /* 0x00000007ff007c0c */ /* 0x000fda000bf05300 */
[----:B------:R-:W-:Y:S05]  /*4920*/  @P0 BRA P1, `(.L_x_80) ;  /* 0x0000000000440947 */ /* 0x000fea0000800000 */
[----:B------:R-:W-:-:S04]  /*4930*/  ISETP.NE.U32.AND P0, PT, R77, RZ, PT ;  /* 0x000000ff4d00720c */ /* 0x000fc80003f05070 */
[----:B------:R-:W-:-:S13]  /*4940*/  ISETP.NE.AND.EX P0, PT, R79, RZ, PT, P0 ;  /* 0x000000ff4f00720c */ /* 0x000fda0003f05300 */
[----:B------:R-:W-:Y:S05]  /*4950*/  @!P0 BRA `(.L_x_81) ;  /* 0x00000000002c8947 */ /* 0x000fea0003800000 */
[----:B------:R-:W-:-:S13]  /*4960*/  LOP3.LUT P0, RZ, R58, 0xff, RZ, 0xc0, !PT ;  /* 0x000000ff3aff7812 */ /* 0x000fda000780c0ff */
[----:B------:R-:W-:Y:S05]  /*4970*/  @!P0 BRA `(.L_x_82) ;  /* 0x0000000000108947 */ /* 0x000fea0003800000 */
[----:B-----5:R-:W-:-:S13]  /*4980*/  FSETP.NEU.AND P0, PT, R59, RZ, PT ;  /* 0x000000ff3b00720b */ /* 0x020fda0003f0d000 */
[----:B------:R-:W-:Y:S05]  /*4990*/  @!P0 BREAK B0 ;  /* 0x0000000000008942 */ /* 0x000fea0003800000 */
[----:B------:R-:W-:Y:S05]  /*49a0*/  @P0 BRA `(.L_x_80) ;  /* 0x0000000000240947 */ /* 0x000fea0003800000 */
[----:B------:R-:W-:Y:S05]  /*49b0*/  BRA `(.L_x_15) ;  /* 0x0000002800787947 */ /* 0x000fea0003800000 */
.L_x_82:
[----:B------:R-:W-:-:S04]  /*49c0*/  ISETP.NE.U32.AND P0, PT, RZ, UR6, PT ;  /* 0x00000006ff007c0c */ /* 0x000fc8000bf05070 */
[----:B------:R-:W-:-:S13]  /*49d0*/  ISETP.NE.AND.EX P0, PT, RZ, UR7, PT, P0 ;  /* 0x00000007ff007c0c */ /* 0x000fda000bf05300 */
[----:B------:R-:W-:Y:S05]  /*49e0*/  @!P0 BREAK B0 ;  /* 0x0000000000008942 */ /* 0x000fea0003800000 */
[----:B------:R-:W-:Y:S05]  /*49f0*/  @P0 BRA `(.L_x_80) ;  /* 0x0000000000100947 */ /* 0x000fea0003800000 */
[----:B------:R-:W-:Y:S05]  /*4a00*/  BRA `(.L_x_15) ;  /* 0x0000002800647947 */ /* 0x000fea0003800000 */
.L_x_81:
[----:B-----5:R-:W-:-:S13]  /*4a10*/  FSETP.NEU.AND P0, PT, R59, RZ, PT ;  /* 0x000000ff3b00720b */ /* 0x020fda0003f0d000 */
[----:B------:R-:W-:Y:S05]  /*4a20*/  @!P0 BREAK B0 ;  /* 0x0000000000008942 */ /* 0x000fea0003800000 */
[----:B------:R-:W-:Y:S05]  /*4a30*/  @!P0 BRA `(.L_x_15) ;  /* 0x0000002800588947 */ /* 0x000fea0003800000 */
.L_x_80:
[----:B-1----:R-:W-:Y:S05]  /*4a40*/  BSYNC B0 ;  /* 0x0000000000007941 */ /* 0x002fea0003800000 */
.L_x_79:
[----:B------:R-:W-:-:S04]  /*4a50*/  LOP3.LUT R19, R19, 0x1, RZ, 0xfc, !PT ;  /* 0x0000000113137812 */ /* 0x000fc800078efcff */
[----:B------:R-:W-:-:S13]  /*4a60*/  ISETP.NE.AND P0, PT, R19, 0x3, PT ;  /* 0x000000031300780c */ /* 0x000fda0003f05270 */
[----:B------:R-:W-:Y:S05]  /*4a70*/  @!P0 BRA `(.L_x_83) ;  /* 0x0000000000048947 */ /* 0x000fea0003800000 */
[----:B------:R-:W-:Y:S01]  /*4a80*/  BPT.TRAP 0x1 ;  /* 0x000000040000795c */ /* 0x000fe20000300000 */
.L_x_83:
[----:B------:R-:W1:Y:S01]  /*4a90*/  S2UR UR5, SR_CgaCtaId ;  /* 0x00000000000579c3 */ /* 0x000e620000008800 */
[----:B------:R-:W-:Y:S02]  /*4aa0*/  UMOV UR4, 0x400 ;  /* 0x0000040000047882 */ /* 0x000fe40000000000 */
[----:B-1----:R-:W-:-:S04]  /*4ab0*/  ULEA UR4, UR5, UR4, 0x18 ;  /* 0x0000000405047291 */ /* 0x002fc8000f8ec03f */
[----:B------:R-:W-:-:S04]  /*4ac0*/  ULEA UR4, UR36, UR4, 0x3 ;  /* 0x0000000424047291 */ /* 0x000fc8000f8e183f */
[----:B------:R-:W-:-:S04]  /*4ad0*/  UIADD3 UR4, UR4, 0x98, URZ ;  /* 0x0000009804047890 */ /* 0x000fc8000fffe03f */
[----:B------:R-:W-:-:S09]  /*4ae0*/  UPRMT UR4, UR5, 0x654, UR4 ;  /* 0x0000065405047896 */ /* 0x000fd20008000004 */
[----:B------:R-:W-:Y:S01]  /*4af0*/  SYNCS.ARRIVE.TRANS64.RED.A1T0 RZ, [UR4], RZ ;  /* 0x000000ffffff79a7 */ /* 0x000fe20008100404 */
[----:B------:R-:W-:Y:S05]  /*4b00*/  BRA `(.L_x_15) ;  /* 0x0000002800247947 */ /* 0x000fea0003800000 */
.L_x_14:
[----:B------:R-:W-:Y:S01]  /*4b10*/  ULDC.64 UR4, c[0x0][0x8f8] ;  /* 0x00023e0000047ab9 */ /* 0x000fe20000000a00 */
[----:B------:R-:W-:Y:S01]  /*4b20*/  PRMT R8, RZ, 0x7610, R8 ;  /* 0x00007610ff087816 */ /* 0x000fe20000000008 */
[----:B------:R-:W-:Y:S01]  /*4b30*/  IMAD.MOV.U32 R21, RZ, RZ, -0x1 ;  /* 0xffffffffff157424 */ /* 0x000fe200078e00ff */
[----:B------:R-:W-:Y:S01]  /*4b40*/  ISETP.GE.U32.AND P1, PT, R16, UR4, PT ;  /* 0x0000000410007c0c */ /* 0x000fe2000bf26070 */
[----:B------:R-:W-:Y:S02]  /*4b50*/  IMAD.MOV.U32 R20, RZ, RZ, -0x1 ;  /* 0xffffffffff147424 */ /* 0x000fe400078e00ff */
[----:B------:R-:W-:Y:S01]  /*4b60*/  IMAD.MOV.U32 R13, RZ, RZ, -0x1 ;  /* 0xffffffffff0d7424 */ /* 0x000fe200078e00ff */
[----:B------:R-:W-:-:S13]  /*4b70*/  ISETP.GE.U32.AND.EX P1, PT, R17, UR5, PT, P1 ;  /* 0x0000000511007c0c */ /* 0x000fda000bf26110 */
        /* <DEDUP_REMOVED lines=19> */
.L_x_85:
[----:B------:R-:W2:Y:S01]  /*4cb0*/  LDC.64 R30, c[0x0][0x8e8] ;  /* 0x00023a00ff1e7b82 */ /* 0x000ea20000000a00 */
[-CC-:B------:R-:W-:Y:S01]  /*4cc0*/  SHF.R.U64 R24, R14, R8.reuse, R15.reuse ;  /* 0x000000080e187219 */ /* 0x180fe2000000120f */
[----:B------:R-:W-:Y:S01]  /*4cd0*/  IMAD.MOV.U32 R34, RZ, RZ, 0x1 ;  /* 0x00000001ff227424 */ /* 0x000fe200078e00ff */
[----:B------:R-:W-:Y:S02]  /*4ce0*/  SHF.R.U32.HI R8, RZ, R8, R15 ;  /* 0x00000008ff087219 */ /* 0x000fe4000001160f */
[----:B------:R-:W-:-:S03]  /*4cf0*/  IADD3 R13, P1, RZ, -R24, RZ ;  /* 0x80000018ff0d7210 */ /* 0x000fc60007f3e0ff */
[----:B------:R-:W3:Y:S02]  /*4d00*/  LDC R12, c[0x0][0x8c0] ;  /* 0x00023000ff0c7b82 */ /* 0x000ee40000000800 */
[----:B------:R-:W-:-:S04]  /*4d10*/  IMAD.X R11, RZ, RZ, ~R8, P1 ;  /* 0x000000ffff0b7224 */ /* 0x000fc800008e0e08 */
[-C--:B------:R-:W-:Y:S02]  /*4d20*/  IMAD R8, R11, R26.reuse, RZ ;  /* 0x0000001a0b087224 */ /* 0x080fe400078e02ff */
[----:B------:R-:W4:Y:S01]  /*4d30*/  LDC R14, c[0x0][0x8b0] ;  /* 0x00022c00ff0e7b82 */ /* 0x000f220000000800 */
[----:B------:R-:W-:-:S04]  /*4d40*/  IMAD.WIDE.U32 R10, R13, R26, R16 ;  /* 0x0000001a0d0a7225 */ /* 0x000fc800078e0010 */
[----:B------:R-:W-:-:S03]  /*4d50*/  IMAD R13, R13, R27, R8 ;  /* 0x0000001b0d0d7224 */ /* 0x000fc600078e0208 */
[----:B------:R-:W5:Y:S01]  /*4d60*/  LDC R29, c[0x0][0x900] ;  /* 0x00024000ff1d7b82 */ /* 0x000f620000000800 */
[----:B------:R-:W-:Y:S01]  /*4d70*/  IMAD.IADD R11, R11, 0x1, R13 ;  /* 0x000000010b0b7824 */ /* 0x000fe200078e020d */
[----:B--2---:R-:W-:-:S04]  /*4d80*/  ISETP.NE.U32.AND P1, PT, R30, RZ, PT ;  /* 0x000000ff1e00720c */ /* 0x004fc80003f25070 */
[----:B------:R-:W-:Y:S02]  /*4d90*/  ISETP.NE.AND.EX P1, PT, R31, RZ, PT, P1 ;  /* 0x000000ff1f00720c */ /* 0x000fe40003f25310 */
[----:B------:R-:W2:Y:S01]  /*4da0*/  LDC R26, c[0x0][0x8a8] ;  /* 0x00022a00ff1a7b82 */ /* 0x000ea20000000800 */
[-CC-:B---3--:R-:W-:Y:S01]  /*4db0*/  SHF.R.U64 R20, R10, R12.reuse, R11.reuse ;  /* 0x0000000c0a147219 */ /* 0x188fe2000000120b */
[----:B------:R-:W-:Y:S01]  /*4dc0*/  IMAD.MOV.U32 R10, RZ, RZ, -0x1 ;  /* 0xffffffffff0a7424 */ /* 0x000fe200078e00ff */
[----:B------:R-:W-:-:S05]  /*4dd0*/  SHF.R.U32.HI R11, RZ, R12, R11 ;  /* 0x0000000cff0b7219 */ /* 0x000fca000001160b */
[----:B------:R-:W3:Y:S01]  /*4de0*/  LDC R28, c[0x0][0x8f0] ;  /* 0x00023c00ff1c7b82 */ /* 0x000ee20000000800 */
[-CC-:B----4-:R-:W-:Y:S02]  /*4df0*/  SHF.R.U64 R25, R20, R14.reuse, R11.reuse ;  /* 0x0000000e14197219 */ /* 0x190fe4000000120b */
[----:B------:R-:W-:-:S05]  /*4e00*/  SHF.R.U32.HI R8, RZ, R14, R11 ;  /* 0x0000000eff087219 */ /* 0x000fca000001160b */
[----:B------:R-:W4:Y:S01]  /*4e10*/  LDC R32, c[0x0][0x8e0] ;  /* 0x00023800ff207b82 */ /* 0x000f220000000800 */
[-C--:B-----5:R-:W-:Y:S02]  /*4e20*/  SHF.L.U32 R10, R10, R29.reuse, RZ ;  /* 0x0000001d0a0a7219 */ /* 0x0a0fe400000006ff */
[-CC-:B------:R-:W-:Y:S02]  /*4e30*/  SHF.R.U64 R27, R25, R29.reuse, R8.reuse ;  /* 0x0000001d191b7219 */ /* 0x180fe40000001208 */
[----:B------:R-:W-:Y:S02]  /*4e40*/  LOP3.LUT R36, RZ, R10, RZ, 0x33, !PT ;  /* 0x0000000aff247212 */ /* 0x000fe400078e33ff */
[----:B------:R-:W-:Y:S01]  /*4e50*/  SHF.R.U32.HI R11, RZ, R29, R8 ;  /* 0x0000001dff0b7219 */ /* 0x000fe20000011608 */
[----:B------:R-:W1:Y:S01]  /*4e60*/  LDC R33, c[0x0][0x8b8] ;  /* 0x00022e00ff217b82 */ /* 0x000e620000000800 */
[----:B------:R-:W-:Y:S01]  /*4e70*/  IMAD.MOV.U32 R10, RZ, RZ, R27 ;  /* 0x000000ffff0a7224 */ /* 0x000fe200078e001b */
[----:B------:R-:W-:Y:S06]  /*4e80*/  @!P1 BRA `(.L_x_86) ;  /* 0x0000000000289947 */ /* 0x000fec0003800000 */
        /* <DEDUP_REMOVED lines=10> */
.L_x_86:
[----:B------:R-:W-:Y:S01]  /*4f30*/  ISETP.NE.AND P1, PT, R2, 0x1, PT ;  /* 0x000000010200780c */ /* 0x000fe20003f25270 */
[----:B------:R-:W-:Y:S01]  /*4f40*/  IMAD.MOV.U32 R13, RZ, RZ, R24 ;  /* 0x000000ffff0d7224 */ /* 0x000fe200078e0018 */
[----:B---3--:R-:W-:Y:S01]  /*4f50*/  SHF.R.U64 R8, R10, R28, R11 ;  /* 0x0000001c0a087219 */ /* 0x008fe2000000120b */
[----:B--2---:R-:W-:Y:S01]  /*4f60*/  VIADD R11, R26, 0xffffffff ;  /* 0xffffffff1a0b7836 */ /* 0x004fe20000000000 */
[----:B------:R-:W-:Y:S02]  /*4f70*/  SHF.L.U32 R34, R34, R29, RZ ;  /* 0x0000001d22227219 */ /* 0x000fe400000006ff */
[----:B------:R-:W-:Y:S01]  /*4f80*/  LOP3.LUT R7, R25, R36, RZ, 0xc0, !PT ;  /* 0x0000002419077212 */ /* 0x000fe200078ec0ff */
[----:B------:R-:W-:-:S04]  /*4f90*/  IMAD.MOV R10, RZ, RZ, -R8 ;  /* 0x000000ffff0a7224 */ /* 0x000fc800078e0a08 */
[----:B------:R-:W-:Y:S01]  /*4fa0*/  IMAD R8, R34, R8, R7 ;  /* 0x0000000822087224 */ /* 0x000fe200078e0207 */
[----:B------:R-:W-:Y:S01]  /*4fb0*/  LOP3.LUT R7, R20, R11, RZ, 0xc0, !PT ;  /* 0x0000000b14077212 */ /* 0x000fe200078ec0ff */
[----:B------:R-:W-:Y:S02]  /*4fc0*/  @P1 IMAD R3, R9, R23, R6 ;  /* 0x0000001709031224 */ /* 0x000fe400078e0206 */
[----:B----4-:R-:W-:Y:S02]  /*4fd0*/  IMAD R6, R10, R32, R27 ;  /* 0x000000200a067224 */ /* 0x010fe400078e021b */
[----:B-1----:R-:W-:Y:S02]  /*4fe0*/  IMAD R3, R8, R33, R3 ;  /* 0x0000002108037224 */ /* 0x002fe400078e0203 */
[----:B------:R-:W-:Y:S02]  /*4ff0*/  IMAD R6, R6, R26, R7 ;  /* 0x0000001a06067224 */ /* 0x000fe400078e0207 */
[----:B------:R-:W-:-:S03]  /*5000*/  IMAD.MOV.U32 R8, RZ, RZ, 0x1 ;  /* 0x00000001ff087424 */ /* 0x000fc600078e00ff */
[----:B------:R-:W-:Y:S02]  /*5010*/  SEL R20, R6, R3, !P1 ;  /* 0x0000000306147207 */ /* 0x000fe40004800000 */
[----:B------:R-:W-:-:S07]  /*5020*/  SEL R21, R3, R6, !P1 ;  /* 0x0000000603157207 */ /* 0x000fce0004800000 */
.L_x_84:
[----:B------:R-:W-:-:S08]  /*5030*/  NOP ;  /* 0x0000000000007918 */ /* 0x000fd00000000000 */
[----:B------:R-:W2:-:S00]  /*5040*/  USETMAXREG.DEALLOC.CTAPOOL 0x28 ;  /* 0x00000028000079c8 */ /* 0x000e8000080e0500 */
[----:B--2---:R-:W-:-:S13]  /*5050*/  ISETP.NE.AND P1, PT, R0, 0x1, PT ;  /* 0x000000010000780c */ /* 0x004fda0003f25270 */
[----:B------:R-:W-:Y:S05]  /*5060*/  @!P1 BRA `(.L_x_15) ;  /* 0x0000002000cc9947 */ /* 0x000fea0003800000 */
[----:B------:R-:W-:Y:S05]  /*5070*/  @!P4 BRA `(.L_x_87) ;  /* 0x000000100050c947 */ /* 0x000fea0003800000 */
[----:B------:R-:W-:-:S13]  /*5080*/  ISETP.NE.OR P0, PT, R0, 0x2, P0 ;  /* 0x000000020000780c */ /* 0x000fda0000705670 */
[----:B------:R-:W-:Y:S05]  /*5090*/  @P0 BRA `(.L_x_15) ;  /* 0x0000002000c00947 */ /* 0x000fea0003800000 */
[----:B------:R-:W-:-:S13]  /*50a0*/  LOP3.LUT P1, RZ, R8, 0xff, RZ, 0xc0, !PT ;  /* 0x000000ff08ff7812 */ /* 0x000fda000782c0ff */
[----:B------:R-:W-:Y:S05]  /*50b0*/  @!P1 BRA `(.L_x_88) ;  /* 0x0000000000189947 */ /* 0x000fea0003800000 */
[----:B------:R-:W-:Y:S01]  /*50c0*/  UMOV UR4, 0x400 ;  /* 0x0000040000047882 */ /* 0x000fe20000000000 */
[----:B------:R-:W-:Y:S01]  /*50d0*/  IMAD.MOV.U32 R0, RZ, RZ, RZ ;  /* 0x000000ffff007224 */ /* 0x000fe200078e00ff */
[----:B-1----:R-:W-:-:S04]  /*50e0*/  ULEA UR4, UR41, UR4, 0x18 ;  /* 0x0000000429047291 */ /* 0x002fc8000f8ec03f */
[----:B------:R-:W-:-:S05]  /*50f0*/  SHF.L.U32 R0, R0, 0x1f, RZ ;  /* 0x0000001f00007819 */ /* 0x000fca00000006ff */
[----:B------:R-:W1:Y:S02]  /*5100*/  SYNCS.PHASECHK.TRANS64.TRYWAIT P0, [UR4+0xb8], R0 ;  /* 0x0000b800ff0075a7 */ /* 0x000e640008000144 */
[----:B-1----:R-:W-:Y:S05]  /*5110*/  @!P0 BRA `(.L_x_89) ;  /* 0x0000002000fc8947 */ /* 0x002fea0003800000 */
.L_x_88:
[----:B-1----:R-:W-:Y:S01]  /*5120*/  PRMT R0, RZ, 0x7610, R0 ;  /* 0x00007610ff007816 */ /* 0x002fe20000000000 */
[----:B------:R-:W-:Y:S06]  /*5130*/  @P3 BRA `(.L_x_90) ;  /* 0x0000000000243947 */ /* 0x000fec0003800000 */
[----:B------:R-:W-:Y:S02]  /*5140*/  ULDC.64 UR4, c[0x0][0x588] ;  /* 0x0001620000047ab9 */ /* 0x000fe40000000a00 */
[----:B------:R-:W-:-:S04]  /*5150*/  ISETP.NE.U32.AND P0, PT, RZ, UR4, PT ;  /* 0x00000004ff007c0c */ /* 0x000fc8000bf05070 */
[----:B------:R-:W-:-:S13]  /*5160*/  ISETP.NE.AND.EX P0, PT, RZ, UR5, PT, P0 ;  /* 0x00000005ff007c0c */ /* 0x000fda000bf05300 */
[----:B------:R-:W-:Y:S05]  /*5170*/  @!P0 BRA `(.L_x_91) ;  /* 0x00000000000c8947 */ /* 0x000fea0003800000 */
[----:B------:R2:W5:Y:S01]  /*5180*/  LDG.E R3, desc[UR54][R4.64] ;  /* 0x0000003604037981 */ /* 0x000562000c1e1900 */
[----:B------:R-:W-:Y:S01]  /*5190*/  IMAD.MOV.U32 R0, RZ, RZ, 0x1 ;  /* 0x00000001ff007424 */ /* 0x000fe200078e00ff */
[----:B------:R-:W-:Y:S06]  /*51a0*/  BRA `(.L_x_90) ;  /* 0x0000000000087947 */ /* 0x000fec0003800000 */
.L_x_91:
[----:B------:R-:W1:Y:S01]  /*51b0*/  LDC R3, c[0x0][0x580] ;  /* 0x00016000ff037b82 */ /* 0x000e620000000800 */
[----:B------:R-:W-:-:S07]  /*51c0*/  IMAD.MOV.U32 R0, RZ, RZ, 0x1 ;  /* 0x00000001ff007424 */ /* 0x000fce00078e00ff */
.L_x_90:
[----:B------:R-:W-:Y:S01]  /*51d0*/  UMOV UR4, URZ ;  /* 0x0000003f00047c82 */ /* 0x000fe20008000000 */
[----:B------:R-:W-:Y:S01]  /*51e0*/  IMAD.MOV.U32 R8, RZ, RZ, 0x1 ;  /* 0x00000001ff087424 */ /* 0x000fe200078e00ff */
[----:B------:R-:W-:Y:S06]  /*51f0*/  @!P1 BRA `(.L_x_92) ;  /* 0x0000000c004c9947 */ /* 0x000fec0003800000 */
[----:B------:R-:W3:Y:S01]  /*5200*/  LDC R9, c[0x0][0x900] ;  /* 0x00024000ff097b82 */ /* 0x000ee20000000800 */
[----:B--2---:R-:W-:Y:S01]  /*5210*/  IMAD.MOV.U32 R4, RZ, RZ, -0x1 ;  /* 0xffffffffff047424 */ /* 0x004fe200078e00ff */
[----:B------:R-:W-:Y:S01]  /*5220*/  LOP3.LUT R10, R19, 0x2, RZ, 0xfc, !PT ;  /* 0x00000002130a7812 */ /* 0x000fe200078efcff */
[----:B------:R-:W-:Y:S01]  /*5230*/  IMAD.MOV.U32 R6, RZ, RZ, 0x1 ;  /* 0x00000001ff067424 */ /* 0x000fe200078e00ff */
[----:B------:R-:W-:Y:S01]  /*5240*/  ULDC.64 UR14, c[0x0][0x198] ;  /* 0x00006600000e7ab9 */ /* 0x000fe20000000a00 */
[----:B------:R-:W-:Y:S01]  /*5250*/  IMAD.MOV.U32 R8, RZ, RZ, 0x1 ;  /* 0x00000001ff087424 */ /* 0x000fe200078e00ff */
[----:B------:R-:W-:Y:S01]  /*5260*/  UMOV UR4, URZ ;  /* 0x0000003f00047c82 */ /* 0x000fe20008000000 */
[----:B------:R-:W-:Y:S01]  /*5270*/  ULDC.64 UR22, c[0x0][0x588] ;  /* 0x0001620000167ab9 */ /* 0x000fe20000000a00 */
[----:B------:R-:W2:Y:S01]  /*5280*/  LDC R11, c[0x0][0x8a8] ;  /* 0x00022a00ff0b7b82 */ /* 0x000ea20000000800 */
[----:B------:R-:W-:Y:S01]  /*5290*/  ULDC.64 UR24, c[0x0][0x8f8] ;  /* 0x00023e0000187ab9 */ /* 0x000fe20000000a00 */
[----:B------:R-:W-:Y:S01]  /*52a0*/  ULDC.64 UR26, c[0x0][0x590] ;  /* 0x00016400001a7ab9 */ /* 0x000fe20000000a00 */
[----:B---3--:R-:W-:-:S02]  /*52b0*/  SHF.L.U32 R4, R4, R9, RZ ;  /* 0x0000000904047219 */ /* 0x008fc400000006ff */
[----:B------:R-:W-:Y:S02]  /*52c0*/  SHF.L.U32 R9, R6, R9, RZ ;  /* 0x0000000906097219 */ /* 0x000fe400000006ff */
[----:B------:R-:W-:Y:S01]  /*52d0*/  LOP3.LUT R12, RZ, R4, RZ, 0x33, !PT ;  /* 0x00000004ff0c7212 */ /* 0x000fe200078e33ff */
[----:B--2---:R-:W-:-:S07]  /*52e0*/  VIADD R11, R11, 0xffffffff ;  /* 0xffffffff0b0b7836 */ /* 0x004fce0000000000 */
.L_x_112:
[----:B------:R-:W-:Y:S02]  /*52f0*/  ISETP.NE.U32.AND P0, PT, RZ, UR26, PT ;  /* 0x0000001aff007c0c */ /* 0x000fe4000bf05070 */
[----:B------:R-:W-:Y:S02]  /*5300*/  R2UR UR19, R21 ;  /* 0x00000000151372ca */ /* 0x000fe400000e0000 */
[----:B------:R-:W-:Y:S02]  /*5310*/  R2UR UR18, R20 ;  /* 0x00000000141272ca */ /* 0x000fe400000e0000 */
[----:B------:R-:W-:-:S09]  /*5320*/  ISETP.NE.AND.EX P0, PT, RZ, UR27, PT, P0 ;  /* 0x0000001bff007c0c */ /* 0x000fd2000bf05300 */
[----:B------:R-:W-:Y:S02]  /*5330*/  USHF.L.U32 UR19, UR19, 0x7, URZ ;  /* 0x0000000713137899 */ /* 0x000fe4000800063f */
[----:B------:R-:W-:Y:S02]  /*5340*/  USHF.L.U32 UR18, UR18, 0x6, URZ ;  /* 0x0000000612127899 */ /* 0x000fe4000800063f */
[----:B------:R-:W-:Y:S10]  /*5350*/  @!P0 BRA `(.L_x_93) ;  /* 0x00000000002c8947 */ /* 0x000ff40003800000 */
[----:B------:R-:W-:-:S04]  /*5360*/  ISETP.NE.U32.AND P1, PT, RZ, UR22, PT ;  /* 0x00000016ff007c0c */ /* 0x000fc8000bf25070 */
[----:B------:R-:W-:-:S13]  /*5370*/  ISETP.NE.AND.EX P1, PT, RZ, UR23, PT, P1 ;  /* 0x00000017ff007c0c */ /* 0x000fda000bf25310 */
[----:B------:R-:W-:Y:S05]  /*5380*/  @!P1 BRA `(.L_x_94) ;  /* 0x0000000000189947 */ /* 0x000fea0003800000 */
[----:B------:R-:W2:Y:S01]  /*5390*/  LDC.64 R4, c[0x0][0x588] ;  /* 0x00016200ff047b82 */ /* 0x000ea20000000a00 */
[----:B-1---5:R-:W-:-:S04]  /*53a0*/  IMAD R3, R13, UR26, RZ ;  /* 0x0000001a0d037c24 */ /* 0x022fc8000f8e02ff */
[----:B--2---:R-:W-:-:S05]  /*53b0*/  IMAD.WIDE R4, R3, 0x4, R4 ;  /* 0x0000000403047825 */ /* 0x004fca00078e0204 */
[----:B------:R3:W5:Y:S01]  /*53c0*/  LDG.E R3, desc[UR54][R4.64] ;  /* 0x0000003604037981 */ /* 0x000762000c1e1900 */
[----:B------:R-:W-:Y:S01]  /*53d0*/  IMAD.MOV.U32 R0, RZ, RZ, 0x1 ;  /* 0x00000001ff007424 */ /* 0x000fe200078e00ff */
[----:B------:R-:W-:Y:S06]  /*53e0*/  BRA `(.L_x_93) ;  /* 0x0000000000087947 */ /* 0x000fec0003800000 */
.L_x_94:
[----:B-1---5:R-:W2:Y:S01]  /*53f0*/  LDC R3, c[0x0][0x580] ;  /* 0x00016000ff037b82 */ /* 0x022ea20000000800 */
[----:B------:R-:W-:-:S07]  /*5400*/  IMAD.MOV.U32 R0, RZ, RZ, 0x1 ;  /* 0x00000001ff007424 */ /* 0x000fce00078e00ff */
.L_x_93:
[----:B------:R-:W-:Y:S05]  /*5410*/  @!P0 BRA `(.L_x_95) ;  /* 0x00000000001c8947 */ /* 0x000fea0003800000 */
[----:B------:R-:W-:-:S13]  /*5420*/  LOP3.LUT P2, RZ, R0, 0xff, RZ, 0xc0, !PT ;  /* 0x000000ff00ff7812 */ /* 0x000fda000784c0ff */
[----:B---3--:R-:W3:Y:S02]  /*5430*/  @!P2 LDC.64 R4, c[0x0][0x588] ;  /* 0x00016200ff04ab82 */ /* 0x008ee40000000a00 */
[----:B---3--:R-:W-:-:S04]  /*5440*/  @!P2 ISETP.NE.U32.AND P0, PT, R4, RZ, PT ;  /* 0x000000ff0400a20c */ /* 0x008fc80003f05070 */
[----:B------:R-:W-:Y:S02]  /*5450*/  @!P2 ISETP.NE.AND.EX P1, PT, R5, RZ, PT, P0 ;  /* 0x000000ff0500a20c */ /* 0x000fe40003f25300 */
[----:B-12--5:R-:W-:Y:S02]  /*5460*/  @P2 FSETP.EQ.AND P0, PT, R3, RZ, PT ;  /* 0x000000ff0300220b */ /* 0x026fe40003f02000 */
[----:B------:R-:W-:Y:S01]  /*5470*/  @!P2 PLOP3.LUT P0, PT, P1, PT, PT, 0x8, 0x0 ;  /* 0x000000000000a81c */ /* 0x000fe20000f0e170 */
[----:B------:R-:W-:-:S12]  /*5480*/  BRA `(.L_x_96) ;  /* 0x0000000000047947 */ /* 0x000fd80003800000 */
.L_x_95:
[----:B-12--5:R-:W-:-:S13]  /*5490*/  FSETP.EQ.AND P0, PT, R3, RZ, PT ;  /* 0x000000ff0300720b */ /* 0x026fda0003f02000 */
.L_x_96:
[----:B------:R-:W-:Y:S02]  /*54a0*/  ISETP.NE.AND P2, PT, R10, 0x3, PT ;  /* 0x000000030a00780c */ /* 0x000fe40003f45270 */
[----:B------:R-:W-:-:S04]  /*54b0*/  ELECT P1, URZ, PT ;  /* 0x00000000003f782f */ /* 0x000fc80003820000 */
[----:B------:R-:W-:-:S07]  /*54c0*/  PLOP3.LUT P0, PT, P1, P0, PT, 0x20, 0x0 ;  /* 0x000000000000781c */ /* 0x000fce0000f00470 */
[----:B------:R-:W-:Y:S06]  /*54d0*/  @!P2 BRA `(.L_x_97) ;  /* 0x000000000004a947 */ /* 0x000fec0003800000 */
[----:B------:R-:W-:Y:S01]  /*54e0*/  BPT.TRAP 0x1 ;  /* 0x000000040000795c */ /* 0x000fe20000300000 */
.L_x_97:
[----:B------:R-:W1:Y:S01]  /*54f0*/  S2UR UR41, SR_CgaCtaId ;  /* 0x00000000002979c3 */ /* 0x000e620000008800 */
[----:B------:R-:W-:Y:S01]  /*5500*/  UMOV UR5, 0x400 ;  /* 0x0000040000057882 */ /* 0x000fe20000000000 */
[----:B---3--:R-:W-:Y:S01]  /*5510*/  SHF.L.U32 R4, R8, 0x1f, RZ ;  /* 0x0000001f08047819 */ /* 0x008fe200000006ff */
[----:B-1----:R-:W-:-:S04]  /*5520*/  ULEA UR6, UR41, UR5, 0x18 ;  /* 0x0000000529067291 */ /* 0x002fc8000f8ec03f */
[----:B------:R-:W-:-:S09]  /*5530*/  ULEA UR5, UR4, UR6, 0x3 ;  /* 0x0000000604057291 */ /* 0x000fd2000f8e183f */
[----:B------:R-:W1:Y:S02]  /*5540*/  SYNCS.PHASECHK.TRANS64.TRYWAIT P1, [UR5+0x98], R4 ;  /* 0x00009804ff0075a7 */ /* 0x000e640008020145 */
[----:B-1----:R-:W-:Y:S05]  /*5550*/  @!P1 BRA `(.L_x_98) ;  /* 0x0000002000049947 */ /* 0x002fea0003800000 */
.L_x_143:
[----:B------:R-:W-:Y:S04]  /*5560*/  BSSY B0, `(.L_x_99) ;  /* 0x000000f000007945 */ /* 0x000fe80003800000 */
[----:B------:R-:W-:Y:S05]  /*5570*/  @!P0 BRA `(.L_x_100) ;  /* 0x0000000000348947 */ /* 0x000fea0003800000 */
[----:B------:R-:W-:Y:S01]  /*5580*/  ULEA UR16, UR4, UR6, 0xd ;  /* 0x0000000604107291 */ /* 0x000fe2000f8e683f */
[----:B------:R-:W-:Y:S01]  /*5590*/  R2UR UR20, R13 ;  /* 0x000000000d1472ca */ /* 0x000fe200000e0000 */
[----:B------:R-:W-:Y:S02]  /*55a0*/  UIADD3 UR8, UP0, UR14, 0x3f0, URZ ;  /* 0x000003f00e087890 */ /* 0x000fe4000ff1e03f */
[----:B------:R-:W-:Y:S02]  /*55b0*/  UIADD3 UR17, UR5, 0x80, URZ ;  /* 0x0000008005117890 */ /* 0x000fe4000fffe03f */
[----:B------:R-:W-:Y:S02]  /*55c0*/  UIADD3 UR16, UR16, 0x200, URZ ;  /* 0x0000020010107890 */ /* 0x000fe4000fffe03f */
[----:B------:R-:W-:Y:S01]  /*55d0*/  UIADD3.X UR9, URZ, UR15, URZ, UP0, !UPT ;  /* 0x0000000f3f097290 */ /* 0x000fe200087fe43f */
[----:B------:R-:W-:Y:S01]  /*55e0*/  UMOV UR10, 0x0 ;  /* 0x00000000000a7882 */ /* 0x000fe20000000000 */
[----:B------:R-:W-:-:S07]  /*55f0*/  UMOV UR11, 0x10000000 ;  /* 0x10000000000b7882 */ /* 0x000fce0000000000 */
[----:B------:R2:W-:Y:S02]  /*5600*/  UTMALDG.3D [UR16], [UR8], desc[UR10] ;  /* 0x00000a10080075b4 */ /* 0x0005e40008011000 */
[----:B--2---:R-:W-:Y:S05]  /*5610*/  @!P2 BRA `(.L_x_101) ;  /* 0x000000000004a947 */ /* 0x004fea0003800000 */
[----:B------:R-:W-:Y:S01]  /*5620*/  BPT.TRAP 0x1 ;  /* 0x000000040000795c */ /* 0x000fe20000300000 */
.L_x_101:
[----:B-1----:R-:W1:Y:S02]  /*5630*/  LDC R4, c[0x0][0x800] ;  /* 0x00020000ff047b82 */ /* 0x002e640000000800 */
[----:B-1----:R2:W-:Y:S02]  /*5640*/  SYNCS.ARRIVE.TRANS64.RED.A0TR RZ, [UR5+0x80], R4 ;  /* 0x00008004ffff79a7 */ /* 0x0025e40008300405 */
.L_x_100:
[----:B------:R-:W-:Y:S05]  /*5650*/  BSYNC B0 ;  /* 0x0000000000007941 */ /* 0x000fea0003800000 */
.L_x_99:
[----:B------:R-:W-:Y:S05]  /*5660*/  @!P2 BRA `(.L_x_102) ;  /* 0x000000000004a947 */ /* 0x000fea0003800000 */
[----:B------:R-:W-:Y:S01]  /*5670*/  BPT.TRAP 0x1 ;  /* 0x000000040000795c */ /* 0x000fe20000300000 */
.L_x_102:
[----:B------:R-:W-:Y:S02]  /*5680*/  UIADD3 UR5, UR5, 0x80, URZ ;  /* 0x0000008005057890 */ /* 0x000fe4000fffe03f */
[----:B------:R-:W-:Y:S02]  /*5690*/  UIADD3 UR4, UR4, 0x1, URZ ;  /* 0x0000000104047890 */ /* 0x000fe4000fffe03f */
[----:B------:R-:W-:Y:S02]  /*56a0*/  UPRMT UR5, UR41, 0x654, UR5 ;  /* 0x0000065429057896 */ /* 0x000fe40008000005 */
[----:B------:R-:W-:-:S04]  /*56b0*/  UISETP.NE.AND UP0, UPT, UR4, 0x3, UPT ;  /* 0x000000030400788c */ /* 0x000fc8000bf05270 */
[----:B------:R-:W-:-:S03]  /*56c0*/  USEL UR7, URZ, 0x1, UP0 ;  /* 0x000000013f077887 */ /* 0x000fc60008000000 */
[----:B------:R-:W-:Y:S01]  /*56d0*/  SYNCS.ARRIVE.TRANS64.RED.A1T0 RZ, [UR5], RZ ;  /* 0x000000ffffff79a7 */ /* 0x000fe20008100405 */
[----:B------:R-:W-:Y:S02]  /*56e0*/  USEL UR5, UR4, URZ, UP0 ;  /* 0x0000003f04057287 */ /* 0x000fe40008000000 */
[----:B------:R-:W-:Y:S01]  /*56f0*/  LOP3.LUT R8, R8, UR7, RZ, 0x3c, !PT ;  /* 0x0000000708087c12 */ /* 0x000fe2000f8e3cff */
[----:B------:R-:W-:Y:S09]  /*5700*/  @!P2 BRA `(.L_x_103) ;  /* 0x000000000004a947 */ /* 0x000ff20003800000 */
[----:B------:R-:W-:Y:S01]  /*5710*/  BPT.TRAP 0x1 ;  /* 0x000000040000795c */ /* 0x000fe20000300000 */
.L_x_103:
[----:B------:R-:W-:Y:S01]  /*5720*/  ULEA UR4, UR5, UR6, 0x3 ;  /* 0x0000000605047291 */ /* 0x000fe2000f8e183f */
[----:B-12---:R-:W-:-:S08]  /*5730*/  SHF.L.U32 R4, R8, 0x1f, RZ ;  /* 0x0000001f08047819 */ /* 0x006fd000000006ff */
[----:B------:R-:W1:Y:S02]  /*5740*/  SYNCS.PHASECHK.TRANS64.TRYWAIT P1, [UR4+0x98], R4 ;  /* 0x00009804ff0075a7 */ /* 0x000e640008020144 */
[----:B-1----:R-:W-:Y:S05]  /*5750*/  @!P1 BRA `(.L_x_104) ;  /* 0x0000001c009c9947 */ /* 0x002fea0003800000 */
.L_x_144:
[----:B------:R-:W-:Y:S04]  /*5760*/  BSSY B0, `(.L_x_105) ;  /* 0x0000011000007945 */ /* 0x000fe80003800000 */
[----:B------:R-:W-:Y:S05]  /*5770*/  @!P0 BRA `(.L_x_106) ;  /* 0x00000000003c8947 */ /* 0x000fea0003800000 */
[----:B------:R-:W-:Y:S01]  /*5780*/  ULEA UR8, UR5, UR6, 0xd ;  /* 0x0000000605087291 */ /* 0x000fe2000f8e683f */
[----:B------:R-:W-:Y:S01]  /*5790*/  R2UR UR12, R13 ;  /* 0x000000000d0c72ca */ /* 0x000fe200000e0000 */
[----:B------:R-:W-:Y:S02]  /*57a0*/  UIADD3 UR16, UP0, UR14, 0x3f0, URZ ;  /* 0x000003f00e107890 */ /* 0x000fe4000ff1e03f */
[----:B------:R-:W-:Y:S02]  /*57b0*/  UIADD3 UR10, UR18, 0x20, URZ ;  /* 0x00000020120a7890 */ /* 0x000fe4000fffe03f */
[----:B------:R-:W-:Y:S02]  /*57c0*/  UIADD3 UR9, UR4, 0x80, URZ ;  /* 0x0000008004097890 */ /* 0x000fe4000fffe03f */
[----:B------:R-:W-:Y:S02]  /*57d0*/  UIADD3 UR8, UR8, 0x200, URZ ;  /* 0x0000020008087890 */ /* 0x000fe4000fffe03f */
[----:B------:R-:W-:Y:S01]  /*57e0*/  UIADD3.X UR17, URZ, UR15, URZ, UP0, !UPT ;  /* 0x0000000f3f117290 */ /* 0x000fe200087fe43f */
[----:B------:R-:W-:Y:S01]  /*57f0*/  UMOV UR20, 0x0 ;  /* 0x0000000000147882 */ /* 0x000fe20000000000 */
[----:B------:R-:W-:Y:S01]  /*5800*/  UMOV UR21, 0x10000000 ;  /* 0x1000000000157882 */ /* 0x000fe20000000000 */
[----:B------:R-:W-:-:S06]  /*5810*/  UMOV UR11, UR19 ;  /* 0x00000013000b7c82 */ /* 0x000fcc0008000000 */
[----:B------:R2:W-:Y:S02]  /*5820*/  UTMALDG.3D [UR8], [UR16], desc[UR20] ;  /* 0x00001408100075b4 */ /* 0x0005e40008011000 */
[----:B--2---:R-:W-:Y:S05]  /*5830*/  @!P2 BRA `(.L_x_107) ;  /* 0x000000000004a947 */ /* 0x004fea0003800000 */
[----:B------:R-:W-:Y:S01]  /*5840*/  BPT.TRAP 0x1 ;  /* 0x000000040000795c */ /* 0x000fe20000300000 */
.L_x_107:
[----:B-1----:R-:W1:Y:S02]  /*5850*/  LDC R4, c[0x0][0x800] ;  /* 0x00020000ff047b82 */ /* 0x002e640000000800 */
[----:B-1----:R2:W-:Y:S02]  /*5860*/  SYNCS.ARRIVE.TRANS64.RED.A0TR RZ, [UR4+0x80], R4 ;  /* 0x00008004ffff79a7 */ /* 0x0025e40008300404 */
.L_x_106:
[----:B------:R-:W-:Y:S05]  /*5870*/  BSYNC B0 ;  /* 0x0000000000007941 */ /* 0x000fea0003800000 */
.L_x_105:
[----:B------:R-:W-:Y:S05]  /*5880*/  @!P2 BRA `(.L_x_108) ;  /* 0x000000000004a947 */ /* 0x000fea0003800000 */
[----:B------:R-:W-:Y:S01]  /*5890*/  BPT.TRAP 0x1 ;  /* 0x000000040000795c */ /* 0x000fe20000300000 */
.L_x_108:
[----:B------:R-:W-:Y:S01]  /*58a0*/  UIADD3 UR4, UR4, 0x80, URZ ;  /* 0x0000008004047890 */ /* 0x000fe2000fffe03f */
[----:B------:R-:W-:Y:S01]  /*58b0*/  IADD3 R16, P0, R16, UR52, RZ ;  /* 0x0000003410107c10 */ /* 0x000fe2000ff1e0ff */
[----:B------:R-:W-:Y:S01]  /*58c0*/  IMAD.MOV.U32 R21, RZ, RZ, -0x1 ;  /* 0xffffffffff157424 */ /* 0x000fe200078e00ff */
[----:B-12---:R-:W-:Y:S01]  /*58d0*/  PRMT R4, RZ, 0x7610, R4 ;  /* 0x00007610ff047816 */ /* 0x006fe20000000004 */
[----:B------:R-:W-:Y:S01]  /*58e0*/  UPRMT UR4, UR41, 0x654, UR4 ;  /* 0x0000065429047896 */ /* 0x000fe20008000004 */
[----:B------:R-:W-:Y:S01]  /*58f0*/  IADD3.X R17, R17, UR42, RZ, P0, !PT ;  /* 0x0000002a11117c10 */ /* 0x000fe200087fe4ff */
[----:B------:R-:W-:Y:S01]  /*5900*/  IMAD.MOV.U32 R20, RZ, RZ, -0x1 ;  /* 0xffffffffff147424 */ /* 0x000fe200078e00ff */
[----:B------:R-:W-:Y:S01]  /*5910*/  ISETP.GE.U32.AND P0, PT, R16, UR24, PT ;  /* 0x0000001810007c0c */ /* 0x000fe2000bf06070 */
[----:B------:R-:W-:-:S03]  /*5920*/  IMAD.MOV.U32 R13, RZ, RZ, -0x1 ;  /* 0xffffffffff0d7424 */ /* 0x000fc600078e00ff */
[----:B------:R-:W-:Y:S02]  /*5930*/  ISETP.GE.U32.AND.EX P0, PT, R17, UR25, PT, P0 ;  /* 0x0000001911007c0c */ /* 0x000fe4000bf06100 */
[----:B------:R-:W-:Y:S01]  /*5940*/  SYNCS.ARRIVE.TRANS64.RED.A1T0 RZ, [UR4], RZ ;  /* 0x000000ffffff79a7 */ /* 0x000fe20008100404 */
[----:B------:R-:W-:-:S04]  /*5950*/  UIADD3 UR4, UR5, 0x1, URZ ;  /* 0x0000000105047890 */ /* 0x000fc8000fffe03f */
[----:B------:R-:W-:-:S04]  /*5960*/  UISETP.NE.AND UP0, UPT, UR4, 0x3, UPT ;  /* 0x000000030400788c */ /* 0x000fc8000bf05270 */
[----:B------:R-:W-:Y:S02]  /*5970*/  USEL UR5, URZ, 0x1, UP0 ;  /* 0x000000013f057887 */ /* 0x000fe40008000000 */
[----:B------:R-:W-:-:S04]  /*5980*/  USEL UR4, UR4, URZ, UP0 ;  /* 0x0000003f04047287 */ /* 0x000fc80008000000 */
[----:B------:R-:W-:Y:S01]  /*5990*/  LOP3.LUT R8, R8, UR5, RZ, 0x3c, !PT ;  /* 0x0000000508087c12 */ /* 0x000fe2000f8e3cff */
[----:B------:R-:W-:Y:S07]  /*59a0*/  @P0 BRA `(.L_x_109) ;  /* 0x0000000400580947 */ /* 0x000fee0003800000 */
[----:B------:R-:W1:Y:S01]  /*59b0*/  S2R R13, SR_CTAID.X ;  /* 0x00000000000d7919 */ /* 0x000e620000002500 */
[----:B------:R-:W2:Y:S01]  /*59c0*/  LDC.64 R14, c[0x0][0x8d0] ;  /* 0x00023400ff0e7b82 */ /* 0x000ea20000000a00 */
[----:B------:R-:W-:Y:S01]  /*59d0*/  ULDC UR5, c[0x0][0x150] ;  /* 0x0000540000057ab9 */ /* 0x000fe20000000800 */
[----:B------:R-:W-:Y:S01]  /*59e0*/  IMAD.MOV.U32 R22, RZ, RZ, R17 ;  /* 0x000000ffff167224 */ /* 0x000fe200078e0011 */
[----:B------:R-:W3:Y:S05]  /*59f0*/  S2R R20, SR_CTAID.Y ;  /* 0x0000000000147919 */ /* 0x000eea0000002600 */
[----:B------:R-:W4:Y:S08]  /*5a00*/  LDC R6, c[0x0][0x144] ;  /* 0x00005100ff067b82 */ /* 0x000f300000000800 */
[----:B------:R-:W4:Y:S01]  /*5a10*/  LDC R21, c[0x0][0x8d8] ;  /* 0x00023600ff157b82 */ /* 0x000f220000000800 */
[----:B--2---:R-:W-:-:S04]  /*5a20*/  ISETP.NE.U32.AND P0, PT, R14, RZ, PT ;  /* 0x000000ff0e00720c */ /* 0x004fc80003f05070 */
[----:B------:R-:W-:Y:S02]  /*5a30*/  ISETP.NE.AND.EX P0, PT, R15, RZ, PT, P0 ;  /* 0x000000ff0f00720c */ /* 0x000fe40003f05300 */
[----:B-1----:R-:W-:Y:S02]  /*5a40*/  I2FP.F32.U32 R4, R13 ;  /* 0x0000000d00047245 */ /* 0x002fe40000201000 */
[----:B---3--:R-:W-:-:S03]  /*5a50*/  I2FP.F32.U32 R18, R20 ;  /* 0x0000001400127245 */ /* 0x008fc60000201000 */
[----:B------:R-:W-:-:S06]  /*5a60*/  FMUL R4, R4, UR5 ;  /* 0x0000000504047c20 */ /* 0x000fcc0008400000 */
[----:B------:R-:W1:Y:S02]  /*5a70*/  F2I.U32.TRUNC.NTZ R4, R4 ;  /* 0x0000000400047305 */ /* 0x000e64000020f000 */
[----:B-1----:R-:W-:-:S04]  /*5a80*/  IMAD.MOV R5, RZ, RZ, -R4 ;  /* 0x000000ffff057224 */ /* 0x002fc800078e0a04 */
[----:B----4-:R-:W-:Y:S02]  /*5a90*/  IMAD R13, R6, R5, R13 ;  /* 0x00000005060d7224 */ /* 0x010fe400078e020d */
[----:B------:R-:W-:Y:S01]  /*5aa0*/  IMAD.MOV.U32 R6, RZ, RZ, R16 ;  /* 0x000000ffff067224 */ /* 0x000fe200078e0010 */
[----:B------:R-:W-:Y:S06]  /*5ab0*/  @!P0 BRA `(.L_x_110) ;  /* 0x0000000000308947 */ /* 0x000fec0003800000 */
[----:B------:R-:W1:Y:S02]  /*5ac0*/  LDC R5, c[0x0][0x8dc] ;  /* 0x00023700ff057b82 */ /* 0x000e640000000800 */
[----:B-1----:R-:W-:-:S05]  /*5ad0*/  IADD3 R5, P0, R16, R5, RZ ;  /* 0x0000000510057210 */ /* 0x002fca0007f1e0ff */
[----:B------:R-:W-:-:S04]  /*5ae0*/  IMAD.X R23, RZ, RZ, R17, P0 ;  /* 0x000000ffff177224 */ /* 0x000fc800000e0611 */
[----:B------:R-:W-:-:S04]  /*5af0*/  IMAD.WIDE.U32 R6, R23, R14, RZ ;  /* 0x0000000e17067225 */ /* 0x000fc800078e00ff */
[----:B------:R-:W-:-:S04]  /*5b00*/  IMAD.WIDE.U32 R6, P0, R5, R15, R6 ;  /* 0x0000000f05067225 */ /* 0x000fc80007800006 */
[----:B------:R-:W-:-:S04]  /*5b10*/  IMAD.WIDE.U32 R4, R5, R14, RZ ;  /* 0x0000000e05047225 */ /* 0x000fc800078e00ff */
[----:B------:R-:W-:Y:S01]  /*5b20*/  IMAD.MOV.U32 R4, RZ, RZ, R7 ;  /* 0x000000ffff047224 */ /* 0x000fe200078e0007 */
[----:B------:R-:W-:Y:S01]  /*5b30*/  IADD3 RZ, P1, R5, R6, RZ ;  /* 0x0000000605ff7210 */ /* 0x000fe20007f3e0ff */
[----:B------:R-:W-:-:S04]  /*5b40*/  IMAD.X R5, RZ, RZ, RZ, P0 ;  /* 0x000000ffff057224 */ /* 0x000fc800000e06ff */
[----:B------:R-:W-:-:S04]  /*5b50*/  IMAD.WIDE.U32.X R4, R23, R15, R4, P1 ;  /* 0x0000000f17047225 */ /* 0x000fc800008e0404 */
[----:B------:R-:W-:Y:S02]  /*5b60*/  IMAD.MOV.U32 R6, RZ, RZ, R4 ;  /* 0x000000ffff067224 */ /* 0x000fe400078e0004 */
[----:B------:R-:W-:-:S07]  /*5b70*/  IMAD.MOV.U32 R22, RZ, RZ, R5 ;  /* 0x000000ffff167224 */ /* 0x000fce00078e0005 */
.L_x_110:
[----:B------:R-:W-:Y:S01]  /*5b80*/  ULDC UR5, c[0x0][0x154] ;  /* 0x0000550000057ab9 */ /* 0x000fe20000000800 */
[----:B------:R-:W1:Y:S01]  /*5b90*/  LDC R7, c[0x0][0x148] ;  /* 0x00005200ff077b82 */ /* 0x000e620000000800 */
[----:B------:R-:W-:Y:S01]  /*5ba0*/  FMUL R14, R18, UR5 ;  /* 0x00000005120e7c20 */ /* 0x000fe20008400000 */
[----:B------:R-:W-:Y:S02]  /*5bb0*/  ISETP.NE.AND P2, PT, R2, 0x1, PT ;  /* 0x000000010200780c */ /* 0x000fe40003f45270 */
[-CC-:B------:R-:W-:Y:S02]  /*5bc0*/  SHF.R.U64 R18, R6, R21.reuse, R22.reuse ;  /* 0x0000001506127219 */ /* 0x180fe40000001216 */
[----:B------:R-:W-:Y:S01]  /*5bd0*/  SHF.R.U32.HI R21, RZ, R21, R22 ;  /* 0x00000015ff157219 */ /* 0x000fe20000011616 */
[----:B------:R-:W2:Y:S01]  /*5be0*/  F2I.U32.TRUNC.NTZ R14, R14 ;  /* 0x0000000e000e7305 */ /* 0x000ea2000020f000 */
[----:B------:R-:W3:Y:S01]  /*5bf0*/  LDC.64 R4, c[0x0][0x8c8] ;  /* 0x00023200ff047b82 */ /* 0x000ee20000000a00 */
[----:B------:R-:W-:-:S05]  /*5c00*/  IADD3 R23, P0, RZ, -R18, RZ ;  /* 0x80000012ff177210 */ /* 0x000fca0007f1e0ff */
[----:B------:R-:W-:Y:S02]  /*5c10*/  IMAD.X R21, RZ, RZ, ~R21, P0 ;  /* 0x000000ffff157224 */ /* 0x000fe400000e0e15 */
[----:B------:R-:W4:Y:S01]  /*5c20*/  LDC R22, c[0x0][0x8c0] ;  /* 0x00023000ff167b82 */ /* 0x000f220000000800 */
[----:B--2---:R-:W-:-:S07]  /*5c30*/  IMAD.MOV R15, RZ, RZ, -R14 ;  /* 0x000000ffff0f7224 */ /* 0x004fce00078e0a0e */
[----:B------:R-:W2:Y:S01]  /*5c40*/  LDC R27, c[0x0][0x900] ;  /* 0x00024000ff1b7b82 */ /* 0x000ea20000000800 */
[----:B-1----:R-:W-:-:S07]  /*5c50*/  @P2 IMAD R13, R7, R15, R20 ;  /* 0x0000000f070d2224 */ /* 0x002fce00078e0214 */
[----:B------:R-:W1:Y:S01]  /*5c60*/  LDC.64 R14, c[0x0][0x8e8] ;  /* 0x00023a00ff0e7b82 */ /* 0x000e620000000a00 */
[----:B---3--:R-:W-:-:S04]  /*5c70*/  IMAD R6, R21, R4, RZ ;  /* 0x0000000415067224 */ /* 0x008fc800078e02ff */
[C---:B------:R-:W-:Y:S02]  /*5c80*/  IMAD R7, R23.reuse, R5, R6 ;  /* 0x0000000517077224 */ /* 0x040fe400078e0206 */
[----:B------:R-:W-:Y:S01]  /*5c90*/  IMAD.WIDE.U32 R4, R23, R4, R16 ;  /* 0x0000000417047225 */ /* 0x000fe200078e0010 */
[----:B------:R-:W3:Y:S03]  /*5ca0*/  LDC R6, c[0x0][0x8b0] ;  /* 0x00022c00ff067b82 */ /* 0x000ee60000000800 */
[----:B------:R-:W-:-:S05]  /*5cb0*/  IMAD.IADD R5, R5, 0x1, R7 ;  /* 0x0000000105057824 */ /* 0x000fca00078e0207 */
[-CC-:B----4-:R-:W-:Y:S01]  /*5cc0*/  SHF.R.U64 R26, R4, R22.reuse, R5.reuse ;  /* 0x00000016041a7219 */ /* 0x190fe20000001205 */
[----:B------:R-:W4:Y:S01]  /*5cd0*/  LDC R25, c[0x0][0x8f0] ;  /* 0x00023c00ff197b82 */ /* 0x000f220000000800 */
[----:B------:R-:W-:Y:S02]  /*5ce0*/  SHF.R.U32.HI R5, RZ, R22, R5 ;  /* 0x00000016ff057219 */ /* 0x000fe40000011605 */
[----:B-1----:R-:W-:-:S05]  /*5cf0*/  ISETP.NE.U32.AND P0, PT, R14, RZ, PT ;  /* 0x000000ff0e00720c */ /* 0x002fca0003f05070 */
[----:B------:R-:W1:Y:S01]  /*5d00*/  LDC R24, c[0x0][0x8e0] ;  /* 0x00023800ff187b82 */ /* 0x000e620000000800 */
[----:B------:R-:W-:Y:S02]  /*5d10*/  ISETP.NE.AND.EX P0, PT, R15, RZ, PT, P0 ;  /* 0x000000ff0f00720c */ /* 0x000fe40003f05300 */
[----:B---3--:R-:W-:-:S05]  /*5d20*/  SHF.R.U64 R23, R26, R6, R5 ;  /* 0x000000061a177219 */ /* 0x008fca0000001205 */
[----:B------:R-:W3:Y:S01]  /*5d30*/  LDC R22, c[0x0][0x8b8] ;  /* 0x00022e00ff167b82 */ /* 0x000ee20000000800 */
[----:B------:R-:W-:-:S04]  /*5d40*/  SHF.R.U32.HI R4, RZ, R6, R5 ;  /* 0x00000006ff047219 */ /* 0x000fc80000011605 */
[-CC-:B--2---:R-:W-:Y:S02]  /*5d50*/  SHF.R.U64 R21, R23, R27.reuse, R4.reuse ;  /* 0x0000001b17157219 */ /* 0x184fe40000001204 */
[----:B------:R-:W-:Y:S01]  /*5d60*/  SHF.R.U32.HI R27, RZ, R27, R4 ;  /* 0x0000001bff1b7219 */ /* 0x000fe20000011604 */
[----:B------:R-:W2:Y:S02]  /*5d70*/  LDC R20, c[0x0][0x8a8] ;  /* 0x00022a00ff147b82 */ /* 0x000ea40000000800 */
[----:B------:R-:W-:Y:S02]  /*5d80*/  IMAD.MOV.U32 R4, RZ, RZ, R21 ;  /* 0x000000ffff047224 */ /* 0x000fe400078e0015 */
[----:B------:R-:W-:Y:S01]  /*5d90*/  IMAD.MOV.U32 R5, RZ, RZ, R27 ;  /* 0x000000ffff057224 */ /* 0x000fe200078e001b */
[----:B----4-:R-:W-:Y:S06]  /*5da0*/  @!P0 BRA `(.L_x_111) ;  /* 0x0000000000288947 */ /* 0x010fec0003800000 */
[----:B------:R-:W4:Y:S02]  /*5db0*/  LDC R4, c[0x0][0x8f4] ;  /* 0x00023d00ff047b82 */ /* 0x000f240000000800 */
[----:B----4-:R-:W-:-:S05]  /*5dc0*/  IADD3 R5, P0, R21, R4, RZ ;  /* 0x0000000415057210 */ /* 0x010fca0007f1e0ff */
[----:B------:R-:W-:-:S04]  /*5dd0*/  IMAD.X R27, RZ, RZ, R27, P0 ;  /* 0x000000ffff1b7224 */ /* 0x000fc800000e061b */
[----:B------:R-:W-:-:S04]  /*5de0*/  IMAD.WIDE.U32 R6, R27, R14, RZ ;  /* 0x0000000e1b067225 */ /* 0x000fc800078e00ff */
[----:B------:R-:W-:-:S04]  /*5df0*/  IMAD.WIDE.U32 R6, P0, R5, R15, R6 ;  /* 0x0000000f05067225 */ /* 0x000fc80007800006 */
[----:B------:R-:W-:-:S04]  /*5e00*/  IMAD.WIDE.U32 R4, R5, R14, RZ ;  /* 0x0000000e05047225 */ /* 0x000fc800078e00ff */
[----:B------:R-:W-:Y:S01]  /*5e10*/  IMAD.MOV.U32 R4, RZ, RZ, R7 ;  /* 0x000000ffff047224 */ /* 0x000fe200078e0007 */
[----:B------:R-:W-:Y:S01]  /*5e20*/  IADD3 RZ, P1, R5, R6, RZ ;  /* 0x0000000605ff7210 */ /* 0x000fe20007f3e0ff */
[----:B------:R-:W-:-:S04]  /*5e30*/  IMAD.X R5, RZ, RZ, RZ, P0 ;  /* 0x000000ffff057224 */ /* 0x000fc800000e06ff */
[----:B------:R-:W-:-:S08]  /*5e40*/  IMAD.WIDE.U32.X R4, R27, R15, R4, P1 ;  /* 0x0000000f1b047225 */ /* 0x000fd000008e0404 */
.L_x_111:
[----:B------:R-:W-:Y:S02]  /*5e50*/  SHF.R.U64 R25, R4, R25, R5 ;  /* 0x0000001904197219 */ /* 0x000fe40000001205 */
[----:B------:R-:W-:Y:S02]  /*5e60*/  LOP3.LUT R4, R23, R12, RZ, 0xc0, !PT ;  /* 0x0000000c17047212 */ /* 0x000fe400078ec0ff */
[----:B------:R-:W-:Y:S01]  /*5e70*/  LOP3.LUT R6, R26, R11, RZ, 0xc0, !PT ;  /* 0x0000000b1a067212 */ /* 0x000fe200078ec0ff */
[----:B------:R-:W-:Y:S02]  /*5e80*/  IMAD.MOV R5, RZ, RZ, -R25 ;  /* 0x000000ffff057224 */ /* 0x000fe400078e0a19 */
[----:B------:R-:W-:Y:S02]  /*5e90*/  IMAD R4, R9, R25, R4 ;  /* 0x0000001909047224 */ /* 0x000fe400078e0204 */
[----:B-1----:R-:W-:Y:S02]  /*5ea0*/  IMAD R21, R5, R24, R21 ;  /* 0x0000001805157224 */ /* 0x002fe400078e0215 */
[----:B---3--:R-:W-:-:S02]  /*5eb0*/  IMAD R13, R4, R22, R13 ;  /* 0x00000016040d7224 */ /* 0x008fc400078e020d */
[----:B--2---:R-:W-:Y:S02]  /*5ec0*/  IMAD R6, R21, R20, R6 ;  /* 0x0000001415067224 */ /* 0x004fe400078e0206 */
[----:B------:R-:W-:-:S03]  /*5ed0*/  IMAD.MOV.U32 R4, RZ, RZ, 0x1 ;  /* 0x00000001ff047424 */ /* 0x000fc600078e00ff */
[----:B------:R-:W-:Y:S02]  /*5ee0*/  SEL R20, R6, R13, !P2 ;  /* 0x0000000d06147207 */ /* 0x000fe40005000000 */
[----:B------:R-:W-:Y:S01]  /*5ef0*/  SEL R21, R13, R6, !P2 ;  /* 0x000000060d157207 */ /* 0x000fe20005000000 */
[----:B------:R-:W-:-:S07]  /*5f00*/  IMAD.MOV.U32 R13, RZ, RZ, R18 ;  /* 0x000000ffff0d7224 */ /* 0x000fce00078e0012 */
.L_x_109:
[----:B------:R-:W-:-:S13]  /*5f10*/  LOP3.LUT P0, RZ, R4, 0xff, RZ, 0xc0, !PT ;  /* 0x000000ff04ff7812 */ /* 0x000fda000780c0ff */
[----:B------:R-:W-:Y:S05]  /*5f20*/  @P0 BRA `(.L_x_112) ;  /* 0xfffffff000f00947 */ /* 0x000fea000383ffff */
.L_x_92:
[----:B------:R-:W-:-:S13]  /*5f30*/  ELECT P0, URZ, PT ;  /* 0x00000000003f782f */ /* 0x000fda0003800000 */
[----:B------:R-:W-:Y:S05]  /*5f40*/  @!P0 BRA `(.L_x_15) ;  /* 0x0000001400148947 */ /* 0x000fea0003800000 */
[----:B------:R-:W-:-:S04]  /*5f50*/  LOP3.LUT R19, R19, 0x2, RZ, 0xfc, !PT ;  /* 0x0000000213137812 */ /* 0x000fc800078efcff */
[----:B------:R-:W-:-:S13]  /*5f60*/  ISETP.NE.AND P1, PT, R19, 0x3, PT ;  /* 0x000000031300780c */ /* 0x000fda0003f25270 */
[----:B------:R-:W-:Y:S05]  /*5f70*/  @!P1 BRA `(.L_x_113) ;  /* 0x0000000000049947 */ /* 0x000fea0003800000 */
[----:B------:R-:W-:Y:S01]  /*5f80*/  BPT.TRAP 0x1 ;  /* 0x000000040000795c */ /* 0x000fe20000300000 */
.L_x_113:
[----:B------:R-:W-:Y:S01]  /*5f90*/  IMAD.U32 R7, RZ, RZ, UR41 ;  /* 0x00000029ff077e24 */ /* 0x000fe2000f8e00ff */
[----:B------:R-:W-:Y:S01]  /*5fa0*/  MOV R0, 0x400 ;  /* 0x0000040000007802 */ /* 0x000fe20000000f00 */
[----:B------:R-:W-:-:S03]  /*5fb0*/  IMAD.U32 R2, RZ, RZ, UR4 ;  /* 0x00000004ff027e24 */ /* 0x000fc6000f8e00ff */
[----:B------:R-:W-:Y:S02]  /*5fc0*/  LEA R7, R7, R0, 0x18 ;  /* 0x0000000007077211 */ /* 0x000fe400078ec0ff */
[----:B------:R-:W-:-:S03]  /*5fd0*/  SHF.L.U32 R0, R8, 0x1f, RZ ;  /* 0x0000001f08007819 */ /* 0x000fc600000006ff */
[----:B-1---5:R-:W-:-:S04]  /*5fe0*/  IMAD R3, R2, 0x8, R7 ;  /* 0x0000000802037824 */ /* 0x022fc800078e0207 */
[----:B------:R-:W1:Y:S02]  /*5ff0*/  SYNCS.PHASECHK.TRANS64.TRYWAIT P0, [R3+URZ+0x98], R0 ;  /* 0x00009800030075a7 */ /* 0x000e64000800017f */
[----:B-1----:R-:W-:Y:S05]  /*6000*/  @!P0 BRA `(.L_x_114) ;  /* 0x0000001400888947 */ /* 0x002fea0003800000 */
.L_x_145:
[----:B------:R-:W-:Y:S05]  /*6010*/  @!P1 BRA `(.L_x_115) ;  /* 0x0000000000049947 */ /* 0x000fea0003800000 */
[----:B------:R-:W-:Y:S01]  /*6020*/  BPT.TRAP 0x1 ;  /* 0x000000040000795c */ /* 0x000fe20000300000 */
.L_x_115:
[----:B------:R-:W-:-:S04]  /*6030*/  UIADD3 UR5, UR4, 0x1, URZ ;  /* 0x0000000104057890 */ /* 0x000fc8000fffe03f */
[----:B------:R-:W-:Y:S02]  /*6040*/  UISETP.NE.AND UP0, UPT, UR5, 0x3, UPT ;  /* 0x000000030500788c */ /* 0x000fe4000bf05270 */
[----:B------:R-:W-:Y:S02]  /*6050*/  IMAD.U32 R2, RZ, RZ, UR5 ;  /* 0x00000005ff027e24 */ /* 0x000fe4000f8e00ff */
[----:B------:R-:W-:Y:S02]  /*6060*/  USEL UR5, URZ, 0x1, UP0 ;  /* 0x000000013f057887 */ /* 0x000fe40008000000 */
[----:B------:R-:W-:-:S04]  /*6070*/  PLOP3.LUT P0, PT, PT, PT, UP0, 0x80, 0x0 ;  /* 0x000000000000781c */ /* 0x000fc80003f0f008 */
[----:B------:R-:W-:Y:S02]  /*6080*/  SEL R2, R2, RZ, P0 ;  /* 0x000000ff02027207 */ /* 0x000fe40000000000 */
[----:B-1----:R-:W-:-:S03]  /*6090*/  LOP3.LUT R3, R8, UR5, RZ, 0x3c, !PT ;  /* 0x0000000508037c12 */ /* 0x002fc6000f8e3cff */
[----:B--2---:R-:W-:Y:S01]  /*60a0*/  IMAD R5, R2, 0x8, R7 ;  /* 0x0000000802057824 */ /* 0x004fe200078e0207 */
[----:B------:R-:W-:-:S04]  /*60b0*/  SHF.L.U32 R0, R3, 0x1f, RZ ;  /* 0x0000001f03007819 */ /* 0x000fc800000006ff */
[----:B------:R-:W1:Y:S02]  /*60c0*/  SYNCS.PHASECHK.TRANS64.TRYWAIT P0, [R5+URZ+0x98], R0 ;  /* 0x00009800050075a7 */ /* 0x000e64000800017f */
[----:B-1----:R-:W-:Y:S05]  /*60d0*/  @!P0 BRA `(.L_x_116) ;  /* 0x0000001400688947 */ /* 0x002fea0003800000 */
.L_x_146:
[----:B------:R-:W-:Y:S05]  /*60e0*/  @!P1 BRA `(.L_x_117) ;  /* 0x0000000000049947 */ /* 0x000fea0003800000 */
[----:B------:R-:W-:Y:S01]  /*60f0*/  BPT.TRAP 0x1 ;  /* 0x000000040000795c */ /* 0x000fe20000300000 */
.L_x_117:
[----:B-1----:R-:W-:-:S05]  /*6100*/  VIADD R0, R2, 0x1 ;  /* 0x0000000102007836 */ /* 0x002fca0000000000 */
[----:B------:R-:W-:-:S04]  /*6110*/  ISETP.NE.AND P0, PT, R0, 0x3, PT ;  /* 0x000000030000780c */ /* 0x000fc80003f05270 */
[----:B------:R-:W-:Y:S02]  /*6120*/  SEL R2, RZ, 0x1, P0 ;  /* 0x00000001ff027807 */ /* 0x000fe40000000000 */
[----:B------:R-:W-:Y:S02]  /*6130*/  SEL R0, R0, RZ, P0 ;  /* 0x000000ff00007207 */ /* 0x000fe40000000000 */
[----:B------:R-:W-:-:S03]  /*6140*/  LOP3.LUT R2, R3, R2, RZ, 0x3c, !PT ;  /* 0x0000000203027212 */ /* 0x000fc600078e3cff */
[----:B------:R-:W-:Y:S01]  /*6150*/  IMAD R3, R0, 0x8, R7 ;  /* 0x0000000800037824 */ /* 0x000fe200078e0207 */
[----:B------:R-:W-:-:S07]  /*6160*/  SHF.L.U32 R0, R2, 0x1f, RZ ;  /* 0x0000001f02007819 */ /* 0x000fce00000006ff */
.L_x_118:
[----:B-1----:R1:W2:Y:S02]  /*6170*/  SYNCS.PHASECHK.TRANS64.TRYWAIT P0, [R3+URZ+0x98], R0 ;  /* 0x00009800030075a7 */ /* 0x0022a4000800017f */
[----:B--2---:R-:W-:Y:S05]  /*6180*/  @!P0 NANOSLEEP.SYNCS 0x989680 ;  /* 0x009896800000895d */ /* 0x004fea0003900000 */
[----:B------:R-:W2:Y:S02]  /*6190*/  @!P0 SYNCS.PHASECHK.TRANS64 P0, [R3+URZ+0x98], R0 ;  /* 0x00009800030085a7 */ /* 0x000ea4000800007f */
[----:B--2---:R-:W-:Y:S05]  /*61a0*/  @P0 BRA `(.L_x_15) ;  /* 0x00000010007c0947 */ /* 0x004fea0003800000 */
[----:B------:R-:W-:Y:S05]  /*61b0*/  BRA `(.L_x_118) ;  /* 0xfffffffc00ec7947 */ /* 0x000fea000383ffff */
.L_x_87:
[----:B------:R-:W-:Y:S01]  /*61c0*/  LOP3.LUT P0, RZ, R8, 0xff, RZ, 0xc0, !PT ;  /* 0x000000ff08ff7812 */ /* 0x000fe2000780c0ff */
[----:B------:R-:W-:Y:S02]  /*61d0*/  IMAD.MOV.U32 R10, RZ, RZ, 0x1 ;  /* 0x00000001ff0a7424 */ /* 0x000fe400078e00ff */
[----:B------:R-:W-:-:S10]  /*61e0*/  IMAD.MOV.U32 R9, RZ, RZ, RZ ;  /* 0x000000ffff097224 */ /* 0x000fd400078e00ff */
[----:B------:R-:W-:Y:S05]  /*61f0*/  @!P0 BRA `(.L_x_119) ;  /* 0x0000000c00248947 */ /* 0x000fea0003800000 */
[----:B------:R-:W2:Y:S01]  /*6200*/  LDC R0, c[0x0][0x28c] ;  /* 0x0000a300ff007b82 */ /* 0x000ea20000000800 */
[----:B------:R-:W-:Y:S01]  /*6210*/  ULDC UR7, c[0x0][0x900] ;  /* 0x0002400000077ab9 */ /* 0x000fe20000000800 */
[----:B------:R-:W-:Y:S01]  /*6220*/  UMOV UR8, 0xffffffff ;  /* 0xffffffff00087882 */ /* 0x000fe20000000000 */
[----:B------:R-:W-:Y:S01]  /*6230*/  BSSY B0, `(.L_x_119) ;  /* 0x00000c5000007945 */ /* 0x000fe20003800000 */
[----:B-1----:R-:W-:Y:S01]  /*6240*/  USHF.L.U32 UR4, UR41, 0x5, URZ ;  /* 0x0000000529047899 */ /* 0x002fe2000800063f */
[----:B------:R-:W-:Y:S01]  /*6250*/  LOP3.LUT R11, R22, 0x2, RZ, 0xfc, !PT ;  /* 0x00000002160b7812 */ /* 0x000fe200078efcff */
[----:B------:R-:W-:Y:S01]  /*6260*/  USHF.L.U32 UR5, UR41, 0xb, URZ ;  /* 0x0000000b29057899 */ /* 0x000fe2000800063f */
[----:B------:R-:W-:Y:S01]  /*6270*/  IMAD.MOV.U32 R10, RZ, RZ, 0x1 ;  /* 0x00000001ff0a7424 */ /* 0x000fe200078e00ff */
[----:B------:R-:W-:Y:S01]  /*6280*/  USHF.L.U32 UR8, UR8, UR7, URZ ;  /* 0x0000000708087299 */ /* 0x000fe2000800063f */
[----:B------:R-:W-:Y:S01]  /*6290*/  IMAD.MOV.U32 R9, RZ, RZ, RZ ;  /* 0x000000ffff097224 */ /* 0x000fe200078e00ff */
[----:B------:R-:W-:Y:S01]  /*62a0*/  ULDC UR6, c[0x0][0x8a8] ;  /* 0x00022a0000067ab9 */ /* 0x000fe20000000800 */
[----:B------:R-:W-:Y:S01]  /*62b0*/  UMOV UR9, 0x1 ;  /* 0x0000000100097882 */ /* 0x000fe20000000000 */
[----:B------:R-:W-:-:S02]  /*62c0*/  ULOP3.LUT UR4, UR4, 0x20, URZ, 0xc0, !UPT ;  /* 0x0000002004047892 */ /* 0x000fc4000f8ec03f */
[----:B------:R-:W-:Y:S02]  /*62d0*/  ULOP3.LUT UR5, UR5, 0x800, URZ, 0xc0, !UPT ;  /* 0x0000080005057892 */ /* 0x000fe4000f8ec03f */
[----:B------:R-:W-:Y:S02]  /*62e0*/  UIADD3 UR17, UR6, -0x1, URZ ;  /* 0xffffffff06117890 */ /* 0x000fe4000fffe03f */
[----:B------:R-:W-:Y:S02]  /*62f0*/  USHF.L.U32 UR19, UR9, UR7, URZ ;  /* 0x0000000709137299 */ /* 0x000fe4000800063f */
[----:B------:R-:W-:Y:S01]  /*6300*/  ULOP3.LUT UR18, URZ, UR8, URZ, 0x33, !UPT ;  /* 0x000000083f127292 */ /* 0x000fe2000f8e333f */
[----:B------:R-:W-:Y:S01]  /*6310*/  ULDC.64 UR22, c[0x0][0x198] ;  /* 0x0000660000167ab9 */ /* 0x000fe20000000a00 */
[----:B--2---:R-:W-:-:S05]  /*6320*/  VIADD R0, R0, 0x3f ;  /* 0x0000003f00007836 */ /* 0x004fca0000000000 */
[----:B------:R-:W-:-:S04]  /*6330*/  SHF.R.S32.HI R3, RZ, 0x1f, R0 ;  /* 0x0000001fff037819 */ /* 0x000fc80000011400 */
[----:B------:R-:W-:Y:S01]  /*6340*/  LEA.HI R3, R3, R0, RZ, 0x6 ;  /* 0x0000000003037211 */ /* 0x000fe200078f30ff */
[----:B------:R-:W-:-:S03]  /*6350*/  IMAD.MOV.U32 R0, RZ, RZ, 0x1 ;  /* 0x00000001ff007424 */ /* 0x000fc600078e00ff */
[--C-:B------:R-:W-:Y:S02]  /*6360*/  SHF.R.S32.HI R8, RZ, 0x6, R3.reuse ;  /* 0x00000006ff087819 */ /* 0x100fe40000011403 */
[----:B------:R-:W-:-:S03]  /*6370*/  PRMT R3, R0, 0x7610, R3 ;  /* 0x0000761000037816 */ /* 0x000fc60000000003 */
[----:B------:R-:W-:-:S07]  /*6380*/  VIADD R0, R8, 0x1 ;  /* 0x0000000108007836 */ /* 0x000fce0000000000 */
.L_x_130:
[----:B------:R-:W-:-:S03]  /*6390*/  UMOV UR6, 0xffffffff ;  /* 0xffffffff00067882 */ /* 0x000fc60000000000 */
[----:B------:R-:W-:Y:S05]  /*63a0*/  BRA.DIV UR6, `(.L_x_120) ;  /* 0x0000001206c87947 */ /* 0x000fea000b800000 */
[----:B------:R-:W-:-:S13]  /*63b0*/  ELECT P6, URZ, PT ;  /* 0x00000000003f782f */ /* 0x000fda00038c0000 */
.L_x_149:
[----:B------:R-:W1:Y:S01]  /*63c0*/  LDC R4, c[0x0][0x28c] ;  /* 0x0000a300ff047b82 */ /* 0x000e620000000800 */
[----:B------:R-:W-:Y:S01]  /*63d0*/  BSSY B1, `(.L_x_121) ;  /* 0x0000038000017945 */ /* 0x000fe20003800000 */
[----:B-1----:R-:W-:-:S13]  /*63e0*/  ISETP.LT.OR P6, PT, R4, 0x1, !P6 ;  /* 0x000000010400780c */ /* 0x002fda00077c1670 */
[----:B------:R-:W-:Y:S05]  /*63f0*/  @P6 BRA `(.L_x_122) ;  /* 0x0000000000d46947 */ /* 0x000fea0003800000 */
[----:B------:R-:W-:Y:S01]  /*6400*/  LEA R20, R20, UR4, 0x6 ;  /* 0x0000000414147c11 */ /* 0x000fe2000f8e30ff */
[----:B------:R-:W-:Y:S02]  /*6410*/  IMAD.SHL.U32 R21, R21, 0x80, RZ ;  /* 0x0000008015157824 */ /* 0x000fe400078e00ff */
[----:B------:R-:W-:Y:S02]  /*6420*/  IMAD.MOV.U32 R19, RZ, RZ, RZ ;  /* 0x000000ffff137224 */ /* 0x000fe400078e00ff */
[----:B------:R-:W-:Y:S02]  /*6430*/  IMAD.MOV.U32 R4, RZ, RZ, R0 ;  /* 0x000000ffff047224 */ /* 0x000fe400078e0000 */
[----:B------:R-:W-:Y:S02]  /*6440*/  IMAD.MOV.U32 R5, RZ, RZ, R10 ;  /* 0x000000ffff057224 */ /* 0x000fe400078e000a */
[----:B------:R-:W-:-:S07]  /*6450*/  IMAD.MOV.U32 R6, RZ, RZ, R9 ;  /* 0x000000ffff067224 */ /* 0x000fce00078e0009 */
.L_x_125:
[----:B------:R-:W1:Y:S01]  /*6460*/  S2R R12, SR_CgaCtaId ;  /* 0x00000000000c7919 */ /* 0x000e620000008800 */
[----:B------:R-:W-:Y:S02]  /*6470*/  MOV R7, 0x400 ;  /* 0x0000040000077802 */ /* 0x000fe40000000f00 */
[----:B------:R-:W-:Y:S02]  /*6480*/  LOP3.LUT P1, RZ, R18, 0x7f, RZ, 0xc0, !PT ;  /* 0x0000007f12ff7812 */ /* 0x000fe4000782c0ff */
[----:B-1----:R-:W-:Y:S02]  /*6490*/  LEA R15, R12, R7, 0x18 ;  /* 0x000000070c0f7211 */ /* 0x002fe400078ec0ff */
[----:B------:R-:W-:-:S09]  /*64a0*/  SHF.L.U32 R7, R5, 0x1f, RZ ;  /* 0x0000001f05077819 */ /* 0x000fd200000006ff */
[----:B------:R-:W1:Y:S01]  /*64b0*/  @!P1 LDC R12, c[0x0][0x500] ;  /* 0x00014000ff0c9b82 */ /* 0x000e620000000800 */
[----:B------:R-:W-:-:S04]  /*64c0*/  IMAD R14, R6, 0x8, R15 ;  /* 0x00000008060e7824 */ /* 0x000fc800078e020f */
[----:B------:R-:W2:Y:S02]  /*64d0*/  SYNCS.PHASECHK.TRANS64.TRYWAIT P0, [R14+URZ+0x40], R7 ;  /* 0x000040070e0075a7 */ /* 0x000ea4000800017f */
[----:B--2---:R-:W-:Y:S05]  /*64e0*/  @!P0 BRA `(.L_x_123) ;  /* 0x0000001000988947 */ /* 0x004fea0003800000 */
.L_x_150:
[----:B--2---:R-:W-:Y:S01]  /*64f0*/  PRMT R7, R11, 0x9910, RZ ;  /* 0x000099100b077816 */ /* 0x004fe200000000ff */
[----:B-1----:R1:W-:Y:S03]  /*6500*/  @!P1 SYNCS.ARRIVE.TRANS64 RZ, [R14+URZ], R12 ;  /* 0x0000000c0eff99a7 */ /* 0x0023e6000800003f */
[----:B------:R-:W-:-:S13]  /*6510*/  ISETP.NE.AND P0, PT, R7, 0x2, PT ;  /* 0x000000020700780c */ /* 0x000fda0003f05270 */
[----:B-1----:R-:W-:Y:S05]  /*6520*/  @P0 BRA `(.L_x_124) ;  /* 0x0000000000040947 */ /* 0x002fea0003800000 */
[----:B------:R-:W-:Y:S01]  /*6530*/  BPT.TRAP 0x1 ;  /* 0x000000040000795c */ /* 0x000fe20000300000 */
.L_x_124:
[C---:B------:R-:W-:Y:S01]  /*6540*/  LEA R7, R6.reuse, UR5, 0xc ;  /* 0x0000000506077c11 */ /* 0x040fe2000f8e60ff */
[--C-:B------:R-:W-:Y:S01]  /*6550*/  IMAD R12, R6, 0x4000, R15.reuse ;  /* 0x00004000060c7824 */ /* 0x100fe200078e020f */
[----:B------:R-:W-:Y:S01]  /*6560*/  R2UR UR9, R14 ;  /* 0x000000000e0972ca */ /* 0x000fe200000e0000 */
[----:B------:R-:W-:Y:S01]  /*6570*/  VIADD R4, R4, 0xffffffff ;  /* 0xffffffff04047836 */ /* 0x000fe20000000000 */
[----:B------:R-:W-:Y:S01]  /*6580*/  UIADD3 UR6, UP0, UR22, 0xf0, URZ ;  /* 0x000000f016067890 */ /* 0x000fe2000ff1e03f */
[----:B------:R-:W-:Y:S01]  /*6590*/  IMAD R7, R7, 0x2, R15 ;  /* 0x0000000207077824 */ /* 0x000fe200078e020f */
[----:B------:R-:W-:Y:S01]  /*65a0*/  R2UR UR7, R12 ;  /* 0x000000000c0772ca */ /* 0x000fe200000e0000 */
[----:B------:R-:W-:Y:S01]  /*65b0*/  UIADD3 UR24, UP1, UR22, 0x1f0, URZ ;  /* 0x000001f016187890 */ /* 0x000fe2000ff3e03f */
[----:B------:R-:W-:Y:S01]  /*65c0*/  R2UR UR11, R21 ;  /* 0x00000000150b72ca */ /* 0x000fe200000e0000 */
[----:B------:R-:W-:Y:S01]  /*65d0*/  VIADD R6, R6, 0x1 ;  /* 0x0000000106067836 */ /* 0x000fe20000000000 */
[----:B------:R-:W-:Y:S01]  /*65e0*/  R2UR UR8, R7 ;  /* 0x00000000070872ca */ /* 0x000fe200000e0000 */
[----:B------:R-:W-:Y:S01]  /*65f0*/  UIADD3.X UR25, URZ, UR23, URZ, UP1, !UPT ;  /* 0x000000173f197290 */ /* 0x000fe20008ffe43f */
[----:B------:R-:W-:Y:S01]  /*6600*/  R2UR UR10, R19 ;  /* 0x00000000130a72ca */ /* 0x000fe200000e0000 */
[----:B------:R-:W-:Y:S01]  /*6610*/  UMOV UR14, 0x0 ;  /* 0x00000000000e7882 */ /* 0x000fe20000000000 */
[----:B------:R-:W-:Y:S01]  /*6620*/  R2UR UR12, R13 ;  /* 0x000000000d0c72ca */ /* 0x000fe200000e0000 */
[----:B------:R-:W-:Y:S01]  /*6630*/  UMOV UR15, 0x10000000 ;  /* 0x10000000000f7882 */ /* 0x000fe20000000000 */
[----:B------:R-:W-:Y:S01]  /*6640*/  R2UR UR20, R20 ;  /* 0x00000000141472ca */ /* 0x000fe200000e0000 */
[----:B------:R-:W-:Y:S01]  /*6650*/  UMOV UR21, 0x30000 ;  /* 0x0003000000157882 */ /* 0x000fe20000000000 */
[----:B------:R-:W-:Y:S01]  /*6660*/  ISETP.GT.AND P1, PT, R4, 0x1, PT ;  /* 0x000000010400780c */ /* 0x000fe20003f24270 */
[----:B------:R-:W-:Y:S01]  /*6670*/  UIADD3 UR13, UR7, 0x6400, URZ ;  /* 0x00006400070d7890 */ /* 0x000fe2000fffe03f */
[----:B------:R-:W-:Y:S01]  /*6680*/  ISETP.NE.AND P0, PT, R6, 0x8, PT ;  /* 0x000000080600780c */ /* 0x000fe20003f05270 */
[----:B------:R-:W-:Y:S01]  /*6690*/  UIADD3.X UR7, URZ, UR23, URZ, UP0, !UPT ;  /* 0x000000173f077290 */ /* 0x000fe200087fe43f */
[----:B------:R-:W-:Y:S01]  /*66a0*/  VIADD R19, R19, 0x40 ;  /* 0x0000004013137836 */ /* 0x000fe20000000000 */
[----:B------:R-:W-:Y:S01]  /*66b0*/  UIADD3 UR16, UR8, 0x26400, URZ ;  /* 0x0002640008107890 */ /* 0x000fe2000fffe03f */
[----:B------:R-:W-:-:S02]  /*66c0*/  SEL R12, RZ, 0x1, P0 ;  /* 0x00000001ff0c7807 */ /* 0x000fc40000000000 */
[----:B------:R-:W-:Y:S01]  /*66d0*/  UMOV UR8, UR13 ;  /* 0x0000000d00087c82 */ /* 0x000fe20008000000 */
[----:B------:R-:W-:Y:S02]  /*66e0*/  SEL R6, R6, RZ, P0 ;  /* 0x000000ff06067207 */ /* 0x000fe40000000000 */
[----:B------:R-:W-:Y:S01]  /*66f0*/  LOP3.LUT R5, R5, R12, RZ, 0x3c, !PT ;  /* 0x0000000c05057212 */ /* 0x000fe200078e3cff */
[----:B------:R1:W-:Y:S02]  /*6700*/  UTMALDG.3D [UR8], [UR6], desc[UR14] ;  /* 0x00000e08060075b4 */ /* 0x0003e40008011000 */
[----:B-1----:R-:W-:Y:S01]  /*6710*/  UMOV UR8, UR16 ;  /* 0x0000001000087c82 */ /* 0x002fe20008000000 */
[----:B------:R-:W-:Y:S02]  /*6720*/  UMOV UR11, UR20 ;  /* 0x00000014000b7c82 */ /* 0x000fe40008000000 */
[----:B------:R1:W-:Y:S02]  /*6730*/  UTMALDG.3D.MULTICAST [UR8], [UR24], UR21, desc[UR14] ;  /* 0x00000e08180073b4 */ /* 0x0003e40008011815 */
[----:B-1----:R-:W-:Y:S05]  /*6740*/  @P1 BRA `(.L_x_125) ;  /* 0xfffffffc00441947 */ /* 0x002fea000383ffff */
.L_x_122:
[----:B------:R-:W-:Y:S05]  /*6750*/  BSYNC B1 ;  /* 0x0000000000017941 */ /* 0x000fea0003800000 */
.L_x_121:
[----:B------:R-:W-:Y:S01]  /*6760*/  LOP3.LUT P1, RZ, R3, 0xff, RZ, 0xc0, !PT ;  /* 0x000000ff03ff7812 */ /* 0x000fe2000782c0ff */
[----:B------:R-:W-:Y:S01]  /*6770*/  IMAD.IADD R9, R8, 0x1, R9 ;  /* 0x0000000108097824 */ /* 0x000fe200078e0209 */
[----:B------:R-:W-:Y:S01]  /*6780*/  IADD3 R16, P2, R16, UR52, RZ ;  /* 0x0000003410107c10 */ /* 0x000fe2000ff5e0ff */
[----:B------:R-:W-:Y:S01]  /*6790*/  ULDC.64 UR6, c[0x0][0x8f8] ;  /* 0x00023e0000067ab9 */ /* 0x000fe20000000a00 */
[----:B------:R-:W-:Y:S01]  /*67a0*/  BSSY B1, `(.L_x_126) ;  /* 0x000006b000017945 */ /* 0x000fe20003800000 */
[----:B------:R-:W-:Y:S01]  /*67b0*/  IMAD.MOV.U32 R21, RZ, RZ, -0x1 ;  /* 0xffffffffff157424 */ /* 0x000fe200078e00ff */
[----:B------:R-:W-:Y:S01]  /*67c0*/  SHF.R.U32.HI R3, RZ, 0x3, R9 ;  /* 0x00000003ff037819 */ /* 0x000fe20000011609 */
[----:B------:R-:W-:Y:S01]  /*67d0*/  IMAD.MOV.U32 R20, RZ, RZ, -0x1 ;  /* 0xffffffffff147424 */ /* 0x000fe200078e00ff */
[----:B------:R-:W-:Y:S01]  /*67e0*/  ISETP.GT.U32.AND P0, PT, R9, 0x7, PT ;  /* 0x000000070900780c */ /* 0x000fe20003f04070 */
[----:B------:R-:W-:Y:S01]  /*67f0*/  IMAD.MOV.U32 R13, RZ, RZ, -0x1 ;  /* 0xffffffffff0d7424 */ /* 0x000fe200078e00ff */
[----:B------:R-:W-:-:S02]  /*6800*/  LOP3.LUT R3, R3, 0x1, RZ, 0xc0, !PT ;  /* 0x0000000103037812 */ /* 0x000fc400078ec0ff */
[----:B------:R-:W-:Y:S01]  /*6810*/  ISETP.LT.U32.AND P0, PT, R8, 0x8, P0 ;  /* 0x000000080800780c */ /* 0x000fe20000701070 */
[----:B------:R-:W1:Y:S01]  /*6820*/  @P1 S2R R5, SR_CgaCtaId ;  /* 0x0000000000051919 */ /* 0x000e620000008800 */
[----:B------:R-:W-:Y:S02]  /*6830*/  @P1 MOV R4, 0x400 ;  /* 0x0000040000041802 */ /* 0x000fe40000000f00 */
[----:B------:R-:W-:Y:S02]  /*6840*/  IADD3.X R17, R17, UR42, RZ, P2, !PT ;  /* 0x0000002a11117c10 */ /* 0x000fe400097fe4ff */
[----:B------:R-:W-:Y:S02]  /*6850*/  ISETP.GE.U32.AND P2, PT, R16, UR6, PT ;  /* 0x0000000610007c0c */ /* 0x000fe4000bf46070 */
[----:B------:R-:W-:Y:S02]  /*6860*/  LOP3.LUT R9, R9, 0x7, RZ, 0xc0, !PT ;  /* 0x0000000709097812 */ /* 0x000fe400078ec0ff */
[----:B-1----:R-:W-:-:S04]  /*6870*/  @P1 LEA R4, R5, R4, 0x18 ;  /* 0x0000000405041211 */ /* 0x002fc800078ec0ff */
[----:B------:R1:W-:Y:S01]  /*6880*/  @P1 SYNCS.ARRIVE.TRANS64.A1T0 RZ, [R4+URZ+0xb8], RZ ;  /* 0x0000b8ff04ff19a7 */ /* 0x0003e2000810003f */
[----:B------:R-:W-:Y:S02]  /*6890*/  ISETP.NE.U32.AND P1, PT, R3, 0x1, PT ;  /* 0x000000010300780c */ /* 0x000fe40003f25070 */
[----:B------:R-:W-:Y:S02]  /*68a0*/  SEL R3, RZ, 0x1, !P0 ;  /* 0x00000001ff037807 */ /* 0x000fe40004000000 */
[----:B------:R-:W-:Y:S02]  /*68b0*/  ISETP.GE.U32.AND.EX P0, PT, R17, UR7, PT, P2 ;  /* 0x0000000711007c0c */ /* 0x000fe4000bf06120 */
[----:B------:R-:W-:-:S04]  /*68c0*/  ISETP.GT.U32.AND P1, PT, R8, 0x7, !P1 ;  /* 0x000000070800780c */ /* 0x000fc80004f24070 */
[----:B-1----:R-:W-:-:S04]  /*68d0*/  SEL R4, RZ, 0x1, !P1 ;  /* 0x00000001ff047807 */ /* 0x002fc80004800000 */
[--C-:B------:R-:W-:Y:S02]  /*68e0*/  LOP3.LUT R10, R4, R10, R3.reuse, 0x96, !PT ;  /* 0x0000000a040a7212 */ /* 0x100fe400078e9603 */
[----:B------:R-:W-:Y:S02]  /*68f0*/  PRMT R4, RZ, 0x7610, R4 ;  /* 0x00007610ff047816 */ /* 0x000fe40000000004 */
[----:B------:R-:W-:Y:S01]  /*6900*/  PRMT R3, RZ, 0x7610, R3 ;  /* 0x00007610ff037816 */ /* 0x000fe20000000003 */
[----:B------:R-:W-:Y:S06]  /*6910*/  @P0 BRA `(.L_x_127) ;  /* 0x00000004004c0947 */ /* 0x000fec0003800000 */
[----:B------:R-:W1:Y:S01]  /*6920*/  S2R R14, SR_CTAID.X ;  /* 0x00000000000e7919 */ /* 0x000e620000002500 */
[----:B------:R-:W-:Y:S01]  /*6930*/  ULDC.64 UR6, c[0x0][0x8d0] ;  /* 0x0002340000067ab9 */ /* 0x000fe20000000a00 */
[----:B------:R-:W2:Y:S01]  /*6940*/  LDC R15, c[0x0][0x144] ;  /* 0x00005100ff0f7b82 */ /* 0x000ea20000000800 */
[----:B------:R-:W-:Y:S01]  /*6950*/  ISETP.NE.U32.AND P0, PT, RZ, UR6, PT ;  /* 0x00000006ff007c0c */ /* 0x000fe2000bf05070 */
[----:B------:R-:W3:Y:S01]  /*6960*/  S2R R12, SR_CTAID.Y ;  /* 0x00000000000c7919 */ /* 0x000ee20000002600 */
[----:B------:R-:W-:Y:S01]  /*6970*/  ULDC UR8, c[0x0][0x150] ;  /* 0x0000540000087ab9 */ /* 0x000fe20000000800 */
[----:B------:R-:W-:Y:S01]  /*6980*/  ULDC UR9, c[0x0][0x8d8] ;  /* 0x0002360000097ab9 */ /* 0x000fe20000000800 */
[----:B------:R-:W-:Y:S01]  /*6990*/  ISETP.NE.AND.EX P0, PT, RZ, UR7, PT, P0 ;  /* 0x00000007ff007c0c */ /* 0x000fe2000bf05300 */
[----:B------:R-:W-:Y:S01]  /*69a0*/  IMAD.MOV.U32 R4, RZ, RZ, R16 ;  /* 0x000000ffff047224 */ /* 0x000fe200078e0010 */
[----:B-1----:R-:W-:-:S05]  /*69b0*/  I2FP.F32.U32 R5, R14 ;  /* 0x0000000e00057245 */ /* 0x002fca0000201000 */
[----:B------:R-:W-:Y:S01]  /*69c0*/  FMUL R19, R5, UR8 ;  /* 0x0000000805137c20 */ /* 0x000fe20008400000 */
[----:B------:R-:W-:-:S05]  /*69d0*/  IMAD.MOV.U32 R5, RZ, RZ, R17 ;  /* 0x000000ffff057224 */ /* 0x000fca00078e0011 */
[----:B---3--:R-:W-:Y:S05]  /*69e0*/  @!P0 BRA `(.L_x_128) ;  /* 0x0000000000288947 */ /* 0x008fea0003800000 */
[----:B------:R-:W-:Y:S02]  /*69f0*/  ULDC UR8, c[0x0][0x8dc] ;  /* 0x0002370000087ab9 */ /* 0x000fe40000000800 */
[----:B------:R-:W-:-:S05]  /*6a00*/  IADD3 R5, P0, R16, UR8, RZ ;  /* 0x0000000810057c10 */ /* 0x000fca000ff1e0ff */
[----:B------:R-:W-:-:S04]  /*6a10*/  IMAD.X R13, RZ, RZ, R17, P0 ;  /* 0x000000ffff0d7224 */ /* 0x000fc800000e0611 */
[----:B------:R-:W-:-:S04]  /*6a20*/  IMAD.WIDE.U32 R6, R13, UR6, RZ ;  /* 0x000000060d067c25 */ /* 0x000fc8000f8e00ff */
[----:B------:R-:W-:-:S04]  /*6a30*/  IMAD.WIDE.U32 R6, P0, R5, UR7, R6 ;  /* 0x0000000705067c25 */ /* 0x000fc8000f800006 */
[----:B------:R-:W-:-:S04]  /*6a40*/  IMAD.WIDE.U32 R4, R5, UR6, RZ ;  /* 0x0000000605047c25 */ /* 0x000fc8000f8e00ff */
[----:B------:R-:W-:Y:S01]  /*6a50*/  IMAD.MOV.U32 R4, RZ, RZ, R7 ;  /* 0x000000ffff047224 */ /* 0x000fe200078e0007 */
[----:B------:R-:W-:Y:S01]  /*6a60*/  IADD3 RZ, P1, R5, R6, RZ ;  /* 0x0000000605ff7210 */ /* 0x000fe20007f3e0ff */
[----:B------:R-:W-:-:S04]  /*6a70*/  IMAD.X R5, RZ, RZ, RZ, P0 ;  /* 0x000000ffff057224 */ /* 0x000fc800000e06ff */
[----:B------:R-:W-:-:S08]  /*6a80*/  IMAD.WIDE.U32.X R4, R13, UR7, R4, P1 ;  /* 0x000000070d047c25 */ /* 0x000fd000088e0404 */
.L_x_128:
[--C-:B------:R-:W-:Y:S01]  /*6a90*/  SHF.R.U64 R13, R4, UR9, R5.reuse ;  /* 0x00000009040d7c19 */ /* 0x100fe20008001205 */
[----:B------:R-:W1:Y:S01]  /*6aa0*/  F2I.U32.TRUNC.NTZ R19, R19 ;  /* 0x0000001300137305 */ /* 0x000e62000020f000 */
[----:B------:R-:W-:Y:S01]  /*6ab0*/  SHF.R.U32.HI R4, RZ, UR9, R5 ;  /* 0x00000009ff047c19 */ /* 0x000fe20008011605 */
[----:B------:R-:W-:Y:S01]  /*6ac0*/  ULDC.64 UR6, c[0x0][0x8c8] ;  /* 0x0002320000067ab9 */ /* 0x000fe20000000a00 */
[----:B------:R-:W-:Y:S01]  /*6ad0*/  IADD3 R7, P0, RZ, -R13, RZ ;  /* 0x8000000dff077210 */ /* 0x000fe20007f1e0ff */
[----:B------:R-:W-:Y:S01]  /*6ae0*/  ULDC.64 UR8, c[0x0][0x8e8] ;  /* 0x00023a0000087ab9 */ /* 0x000fe20000000a00 */
[----:B------:R-:W3:Y:S03]  /*6af0*/  LDC R21, c[0x0][0x148] ;  /* 0x00005200ff157b82 */ /* 0x000ee60000000800 */
[----:B------:R-:W-:Y:S01]  /*6b00*/  IMAD.X R4, RZ, RZ, ~R4, P0 ;  /* 0x000000ffff047224 */ /* 0x000fe200000e0e04 */
[----:B------:R-:W-:-:S03]  /*6b10*/  ISETP.NE.U32.AND P0, PT, RZ, UR8, PT ;  /* 0x00000008ff007c0c */ /* 0x000fc6000bf05070 */
[----:B------:R-:W-:Y:S01]  /*6b20*/  IMAD R6, R4, UR6, RZ ;  /* 0x0000000604067c24 */ /* 0x000fe2000f8e02ff */
[----:B------:R-:W-:Y:S01]  /*6b30*/  ISETP.NE.AND.EX P0, PT, RZ, UR9, PT, P0 ;  /* 0x00000009ff007c0c */ /* 0x000fe2000bf05300 */
[----:B------:R-:W-:Y:S01]  /*6b40*/  IMAD.WIDE.U32 R4, R7, UR6, R16 ;  /* 0x0000000607047c25 */ /* 0x000fe2000f8e0010 */
[----:B------:R-:W-:-:S03]  /*6b50*/  ULDC UR6, c[0x0][0x8c0] ;  /* 0x0002300000067ab9 */ /* 0x000fc60000000800 */
[----:B------:R-:W-:Y:S01]  /*6b60*/  IMAD R7, R7, UR7, R6 ;  /* 0x0000000707077c24 */ /* 0x000fe2000f8e0206 */
[----:B------:R-:W-:Y:S01]  /*6b70*/  ULDC UR7, c[0x0][0x154] ;  /* 0x0000550000077ab9 */ /* 0x000fe20000000800 */
[----:B-1----:R-:W-:Y:S02]  /*6b80*/  IMAD.MOV R6, RZ, RZ, -R19 ;  /* 0x000000ffff067224 */ /* 0x002fe400078e0a13 */
[----:B------:R-:W-:Y:S02]  /*6b90*/  IMAD.IADD R5, R5, 0x1, R7 ;  /* 0x0000000105057824 */ /* 0x000fe400078e0207 */
[----:B--2---:R-:W-:Y:S01]  /*6ba0*/  IMAD R14, R15, R6, R14 ;  /* 0x000000060f0e7224 */ /* 0x004fe200078e020e */
[----:B------:R-:W-:Y:S02]  /*6bb0*/  I2FP.F32.U32 R6, R12 ;  /* 0x0000000c00067245 */ /* 0x000fe40000201000 */
[--C-:B------:R-:W-:Y:S02]  /*6bc0*/  SHF.R.U64 R15, R4, UR6, R5.reuse ;  /* 0x00000006040f7c19 */ /* 0x100fe40008001205 */
[----:B------:R-:W-:Y:S01]  /*6bd0*/  SHF.R.U32.HI R4, RZ, UR6, R5 ;  /* 0x00000006ff047c19 */ /* 0x000fe20008011605 */
[----:B------:R-:W-:Y:S01]  /*6be0*/  FMUL R6, R6, UR7 ;  /* 0x0000000706067c20 */ /* 0x000fe20008400000 */
[----:B------:R-:W-:-:S02]  /*6bf0*/  ULDC UR6, c[0x0][0x8b0] ;  /* 0x00022c0000067ab9 */ /* 0x000fc40000000800 */
[--C-:B------:R-:W-:Y:S01]  /*6c00*/  SHF.R.U64 R20, R15, UR6, R4.reuse ;  /* 0x000000060f147c19 */ /* 0x100fe20008001204 */
[----:B------:R1:W2:Y:S01]  /*6c10*/  F2I.U32.TRUNC.NTZ R24, R6 ;  /* 0x0000000600187305 */ /* 0x0002a2000020f000 */
[----:B------:R-:W-:Y:S01]  /*6c20*/  SHF.R.U32.HI R5, RZ, UR6, R4 ;  /* 0x00000006ff057c19 */ /* 0x000fe20008011604 */
[----:B------:R-:W-:-:S03]  /*6c30*/  ULDC UR6, c[0x0][0x900] ;  /* 0x0002400000067ab9 */ /* 0x000fc60000000800 */
[--C-:B------:R-:W-:Y:S02]  /*6c40*/  SHF.R.U64 R19, R20, UR6, R5.reuse ;  /* 0x0000000614137c19 */ /* 0x100fe40008001205 */
[----:B------:R-:W-:-:S03]  /*6c50*/  SHF.R.U32.HI R23, RZ, UR6, R5 ;  /* 0x00000006ff177c19 */ /* 0x000fc60008011605 */
[----:B------:R-:W-:Y:S02]  /*6c60*/  IMAD.MOV.U32 R4, RZ, RZ, R19 ;  /* 0x000000ffff047224 */ /* 0x000fe400078e0013 */
[----:B------:R-:W-:Y:S01]  /*6c70*/  IMAD.MOV.U32 R5, RZ, RZ, R23 ;  /* 0x000000ffff057224 */ /* 0x000fe200078e0017 */
[----:B-1----:R-:W-:Y:S06]  /*6c80*/  @!P0 BRA `(.L_x_129) ;  /* 0x0000000000288947 */ /* 0x002fec0003800000 */
        /* <DEDUP_REMOVED lines=10> */
.L_x_129:
[----:B------:R-:W-:Y:S01]  /*6d30*/  ISETP.NE.AND P0, PT, R2, 0x1, PT ;  /* 0x000000010200780c */ /* 0x000fe20003f05270 */
[----:B------:R-:W-:Y:S01]  /*6d40*/  ULDC UR6, c[0x0][0x8f0] ;  /* 0x00023c0000067ab9 */ /* 0x000fe20000000800 */
[----:B------:R-:W-:Y:S01]  /*6d50*/  LOP3.LUT R20, R20, UR18, RZ, 0xc0, !PT ;  /* 0x0000001214147c12 */ /* 0x000fe2000f8ec0ff */
[----:B--2---:R-:W-:Y:S01]  /*6d60*/  IMAD.MOV R24, RZ, RZ, -R24 ;  /* 0x000000ffff187224 */ /* 0x004fe200078e0a18 */
[----:B------:R-:W-:Y:S01]  /*6d70*/  SHF.R.U64 R5, R4, UR6, R5 ;  /* 0x0000000604057c19 */ /* 0x000fe20008001205 */
[----:B------:R-:W-:Y:S01]  /*6d80*/  ULDC UR6, c[0x0][0x8e0] ;  /* 0x0002380000067ab9 */ /* 0x000fe20000000800 */
[----:B------:R-:W-:Y:S01]  /*6d90*/  LOP3.LUT R6, R15, UR17, RZ, 0xc0, !PT ;  /* 0x000000110f067c12 */ /* 0x000fe2000f8ec0ff */
[----:B------:R-:W-:Y:S02]  /*6da0*/  ULDC UR7, c[0x0][0x8b8] ;  /* 0x00022e0000077ab9 */ /* 0x000fe40000000800 */
[----:B------:R-:W-:Y:S02]  /*6db0*/  IMAD.MOV R4, RZ, RZ, -R5 ;  /* 0x000000ffff047224 */ /* 0x000fe400078e0a05 */
[----:B------:R-:W-:-:S02]  /*6dc0*/  IMAD R5, R5, UR19, R20 ;  /* 0x0000001305057c24 */ /* 0x000fc4000f8e0214 */
[----:B---3--:R-:W-:Y:S02]  /*6dd0*/  @P0 IMAD R14, R21, R24, R12 ;  /* 0x00000018150e0224 */ /* 0x008fe400078e020c */
[----:B------:R-:W-:Y:S01]  /*6de0*/  IMAD R19, R4, UR6, R19 ;  /* 0x0000000604137c24 */ /* 0x000fe2000f8e0213 */
[----:B------:R-:W-:Y:S01]  /*6df0*/  ULDC UR6, c[0x0][0x8a8] ;  /* 0x00022a0000067ab9 */ /* 0x000fe20000000800 */
[----:B------:R-:W-:Y:S02]  /*6e00*/  IMAD R14, R5, UR7, R14 ;  /* 0x00000007050e7c24 */ /* 0x000fe4000f8e020e */
[----:B------:R-:W-:Y:S02]  /*6e10*/  IMAD R19, R19, UR6, R6 ;  /* 0x0000000613137c24 */ /* 0x000fe4000f8e0206 */
[----:B------:R-:W-:-:S03]  /*6e20*/  IMAD.MOV.U32 R4, RZ, RZ, 0x1 ;  /* 0x00000001ff047424 */ /* 0x000fc600078e00ff */
[----:B------:R-:W-:Y:S02]  /*6e30*/  SEL R20, R19, R14, !P0 ;  /* 0x0000000e13147207 */ /* 0x000fe40004000000 */
[----:B------:R-:W-:-:S07]  /*6e40*/  SEL R21, R14, R19, !P0 ;  /* 0x000000130e157207 */ /* 0x000fce0004000000 */
.L_x_127:
[----:B------:R-:W-:Y:S05]  /*6e50*/  BSYNC B1 ;  /* 0x0000000000017941 */ /* 0x000fea0003800000 */
.L_x_126:
[----:B------:R-:W-:-:S13]  /*6e60*/  LOP3.LUT P0, RZ, R4, 0xff, RZ, 0xc0, !PT ;  /* 0x000000ff04ff7812 */ /* 0x000fda000780c0ff */
[----:B------:R-:W-:Y:S05]  /*6e70*/  @P0 BRA `(.L_x_130) ;  /* 0xfffffff400440947 */ /* 0x000fea000383ffff */
[----:B------:R-:W-:Y:S05]  /*6e80*/  BSYNC B0 ;  /* 0x0000000000007941 */ /* 0x000fea0003800000 */
.L_x_119:
[----:B------:R-:W-:-:S03]  /*6e90*/  UMOV UR6, 0xffffffff ;  /* 0xffffffff00067882 */ /* 0x000fc60000000000 */
[----:B------:R-:W-:Y:S05]  /*6ea0*/  BRA.DIV UR6, `(.L_x_131) ;  /* 0x0000000a063c7947 */ /* 0x000fea000b800000 */
[----:B------:R-:W-:-:S13]  /*6eb0*/  ELECT P6, URZ, PT ;  /* 0x00000000003f782f */ /* 0x000fda00038c0000 */
.L_x_153:
[----:B------:R-:W-:Y:S05]  /*6ec0*/  @!P6 BRA `(.L_x_15) ;  /* 0x000000040034e947 */ /* 0x000fea0003800000 */
[----:B------:R-:W-:-:S04]  /*6ed0*/  LOP3.LUT R22, R22, 0x2, RZ, 0xfc, !PT ;  /* 0x0000000216167812 */ /* 0x000fc800078efcff */
[----:B------:R-:W-:-:S13]  /*6ee0*/  ISETP.NE.AND P0, PT, R22, 0x3, PT ;  /* 0x000000031600780c */ /* 0x000fda0003f05270 */
[----:B------:R-:W-:Y:S05]  /*6ef0*/  @!P0 BRA `(.L_x_132) ;  /* 0x0000000000048947 */ /* 0x000fea0003800000 */
[----:B-1----:R-:W-:Y:S01]  /*6f00*/  BPT.TRAP 0x1 ;  /* 0x000000040000795c */ /* 0x002fe20000300000 */
.L_x_132:
[----:B------:R-:W2:Y:S01]  /*6f10*/  S2R R3, SR_CgaCtaId ;  /* 0x0000000000037919 */ /* 0x000ea20000008800 */
[----:B------:R-:W-:Y:S02]  /*6f20*/  MOV R0, 0x400 ;  /* 0x0000040000007802 */ /* 0x000fe40000000f00 */
[----:B------:R-:W-:Y:S02]  /*6f30*/  SHF.L.U32 R2, R10, 0x1f, RZ ;  /* 0x0000001f0a027819 */ /* 0x000fe400000006ff */
[----:B--2---:R-:W-:-:S05]  /*6f40*/  LEA R0, R3, R0, 0x18 ;  /* 0x0000000003007211 */ /* 0x004fca00078ec0ff */
[----:B------:R-:W-:-:S04]  /*6f50*/  VIADD R0, R0, 0x40 ;  /* 0x0000004000007836 */ /* 0x000fc80000000000 */
[C---:B------:R-:W-:Y:S02]  /*6f60*/  IMAD R5, R9.reuse, 0x8, R0 ;  /* 0x0000000809057824 */ /* 0x040fe400078e0200 */
[----:B------:R-:W-:Y:S02]  /*6f70*/  VIADD R9, R9, 0x1 ;  /* 0x0000000109097836 */ /* 0x000fe40000000000 */
[----:B------:R-:W2:Y:S03]  /*6f80*/  SYNCS.PHASECHK.TRANS64.TRYWAIT P0, [R5+URZ], R2 ;  /* 0x00000002050075a7 */ /* 0x000ea6000800017f */
[----:B------:R-:W-:-:S04]  /*6f90*/  ISETP.NE.AND P1, PT, R9, 0x8, PT ;  /* 0x000000080900780c */ /* 0x000fc80003f25270 */
[----:B------:R-:W-:Y:S02]  /*6fa0*/  SEL R3, RZ, 0x1, P1 ;  /* 0x00000001ff037807 */ /* 0x000fe40000800000 */
[----:B------:R-:W-:Y:S02]  /*6fb0*/  SEL R9, R9, RZ, P1 ;  /* 0x000000ff09097207 */ /* 0x000fe40000800000 */
[----:B------:R-:W-:-:S03]  /*6fc0*/  LOP3.LUT R10, R10, R3, RZ, 0x3c, !PT ;  /* 0x000000030a0a7212 */ /* 0x000fc600078e3cff */
[----:B------:R-:W-:Y:S01]  /*6fd0*/  IMAD R7, R9, 0x8, R0 ;  /* 0x0000000809077824 */ /* 0x000fe200078e0200 */
[----:B------:R-:W-:Y:S01]  /*6fe0*/  SHF.L.U32 R4, R10, 0x1f, RZ ;  /* 0x0000001f0a047819 */ /* 0x000fe200000006ff */
[----:B--2---:R-:W-:Y:S06]  /*6ff0*/  @!P0 BRA `(.L_x_133) ;  /* 0x0000000800088947 */ /* 0x004fec0003800000 */
.L_x_154:
[----:B------:R-:W3:Y:S01]  /*7000*/  SYNCS.PHASECHK.TRANS64.TRYWAIT P0, [R7+URZ], R4 ;  /* 0x00000004070075a7 */ /* 0x000ee2000800017f */
[----:B--2---:R-:W-:-:S05]  /*7010*/  VIADD R2, R9, 0x1 ;  /* 0x0000000109027836 */ /* 0x004fca0000000000 */
[----:B------:R-:W-:-:S04]  /*7020*/  ISETP.NE.AND P1, PT, R2, 0x8, PT ;  /* 0x000000080200780c */ /* 0x000fc80003f25270 */
[----:B------:R-:W-:Y:S02]  /*7030*/  SEL R3, RZ, 0x1, P1 ;  /* 0x00000001ff037807 */ /* 0x000fe40000800000 */
[----:B------:R-:W-:Y:S02]  /*7040*/  SEL R9, R2, RZ, P1 ;  /* 0x000000ff02097207 */ /* 0x000fe40000800000 */
[----:B------:R-:W-:-:S03]  /*7050*/  LOP3.LUT R10, R10, R3, RZ, 0x3c, !PT ;  /* 0x000000030a0a7212 */ /* 0x000fc600078e3cff */
[----:B------:R-:W-:Y:S01]  /*7060*/  IMAD R6, R9, 0x8, R0 ;  /* 0x0000000809067824 */ /* 0x000fe200078e0200 */
[----:B------:R-:W-:Y:S01]  /*7070*/  SHF.L.U32 R5, R10, 0x1f, RZ ;  /* 0x0000001f0a057819 */ /* 0x000fe200000006ff */
[----:B---3--:R-:W-:Y:S06]  /*7080*/  @!P0 BRA `(.L_x_134) ;  /* 0x0000000400f88947 */ /* 0x008fec0003800000 */
.L_x_155:
[----:B------:R-:W3:Y:S01]  /*7090*/  SYNCS.PHASECHK.TRANS64.TRYWAIT P0, [R6+URZ], R5 ;  /* 0x00000005060075a7 */ /* 0x000ee2000800017f */
[----:B------:R-:W-:-:S05]  /*70a0*/  VIADD R2, R9, 0x1 ;  /* 0x0000000109027836 */ /* 0x000fca0000000000 */
[----:B------:R-:W-:-:S04]  /*70b0*/  ISETP.NE.AND P1, PT, R2, 0x8, PT ;  /* 0x000000080200780c */ /* 0x000fc80003f25270 */
[----:B------:R-:W-:Y:S02]  /*70c0*/  SEL R3, RZ, 0x1, P1 ;  /* 0x00000001ff037807 */ /* 0x000fe40000800000 */
[----:B--2---:R-:W-:Y:S02]  /*70d0*/  SEL R7, R2, RZ, P1 ;  /* 0x000000ff02077207 */ /* 0x004fe40000800000 */
[----:B------:R-:W-:-:S03]  /*70e0*/  LOP3.LUT R10, R10, R3, RZ, 0x3c, !PT ;  /* 0x000000030a0a7212 */ /* 0x000fc600078e3cff */
[----:B------:R-:W-:Y:S01]  /*70f0*/  IMAD R9, R7, 0x8, R0 ;  /* 0x0000000807097824 */ /* 0x000fe200078e0200 */
[----:B------:R-:W-:Y:S01]  /*7100*/  SHF.L.U32 R4, R10, 0x1f, RZ ;  /* 0x0000001f0a047819 */ /* 0x000fe200000006ff */
[----:B---3--:R-:W-:Y:S06]  /*7110*/  @!P0 BRA `(.L_x_135) ;  /* 0x0000000400e88947 */ /* 0x008fec0003800000 */
.L_x_156:
[----:B------:R-:W3:Y:S01]  /*7120*/  SYNCS.PHASECHK.TRANS64.TRYWAIT P0, [R9+URZ], R4 ;  /* 0x00000004090075a7 */ /* 0x000ee2000800017f */
[----:B------:R-:W-:-:S05]  /*7130*/  VIADD R2, R7, 0x1 ;  /* 0x0000000107027836 */ /* 0x000fca0000000000 */
[----:B------:R-:W-:-:S04]  /*7140*/  ISETP.NE.AND P1, PT, R2, 0x8, PT ;  /* 0x000000080200780c */ /* 0x000fc80003f25270 */
[----:B------:R-:W-:Y:S02]  /*7150*/  SEL R3, RZ, 0x1, P1 ;  /* 0x00000001ff037807 */ /* 0x000fe40000800000 */
[----:B------:R-:W-:Y:S02]  /*7160*/  SEL R7, R2, RZ, P1 ;  /* 0x000000ff02077207 */ /* 0x000fe40000800000 */
[----:B------:R-:W-:-:S03]  /*7170*/  LOP3.LUT R10, R10, R3, RZ, 0x3c, !PT ;  /* 0x000000030a0a7212 */ /* 0x000fc600078e3cff */
[----:B--2---:R-:W-:Y:S01]  /*7180*/  IMAD R6, R7, 0x8, R0 ;  /* 0x0000000807067824 */ /* 0x004fe200078e0200 */
[----:B------:R-:W-:Y:S01]  /*7190*/  SHF.L.U32 R5, R10, 0x1f, RZ ;  /* 0x0000001f0a057819 */ /* 0x000fe200000006ff */
[----:B---3--:R-:W-:Y:S06]  /*71a0*/  @!P0 BRA `(.L_x_136) ;  /* 0x0000000400d88947 */ /* 0x008fec0003800000 */
.L_x_157:
        /* <DEDUP_REMOVED lines=9> */
.L_x_158:
        /* <DEDUP_REMOVED lines=9> */
.L_x_159:
[----:B------:R-:W3:Y:S01]  /*72d0*/  SYNCS.PHASECHK.TRANS64.TRYWAIT P0, [R6+URZ], R5 ;  /* 0x00000005060075a7 */ /* 0x000ee2000800017f */
[----:B------:R-:W-:-:S05]  /*72e0*/  VIADD R2, R7, 0x1 ;  /* 0x0000000107027836 */ /* 0x000fca0000000000 */
[----:B------:R-:W-:-:S04]  /*72f0*/  ISETP.NE.AND P1, PT, R2, 0x8, PT ;  /* 0x000000080200780c */ /* 0x000fc80003f25270 */
[----:B--2---:R-:W-:Y:S02]  /*7300*/  SEL R4, RZ, 0x1, P1 ;  /* 0x00000001ff047807 */ /* 0x004fe40000800000 */
[----:B------:R-:W-:Y:S02]  /*7310*/  SEL R3, R2, RZ, P1 ;  /* 0x000000ff02037207 */ /* 0x000fe40000800000 */
[----:B------:R-:W-:Y:S01]  /*7320*/  LOP3.LUT R4, R11, R4, RZ, 0x3c, !PT ;  /* 0x000000040b047212 */ /* 0x000fe200078e3cff */
[----:B---3--:R-:W-:Y:S06]  /*7330*/  @!P0 BRA `(.L_x_139) ;  /* 0x0000000400b08947 */ /* 0x008fec0003800000 */
.L_x_160:
[----:B------:R-:W-:Y:S01]  /*7340*/  IMAD R3, R3, 0x8, R0 ;  /* 0x0000000803037824 */ /* 0x000fe200078e0200 */
[----:B------:R-:W-:-:S07]  /*7350*/  SHF.L.U32 R0, R4, 0x1f, RZ ;  /* 0x0000001f04007819 */ /* 0x000fce00000006ff */
.L_x_140:
[----:B---3--:R3:W4:Y:S02]  /*7360*/  SYNCS.PHASECHK.TRANS64.TRYWAIT P0, [R3+URZ], R0 ;  /* 0x00000000030075a7 */ /* 0x008724000800017f */
[----:B----4-:R-:W-:Y:S05]  /*7370*/  @!P0 NANOSLEEP.SYNCS 0x989680 ;  /* 0x009896800000895d */ /* 0x010fea0003900000 */
[----:B------:R-:W4:Y:S02]  /*7380*/  @!P0 SYNCS.PHASECHK.TRANS64 P0, [R3+URZ], R0 ;  /* 0x00000000030085a7 */ /* 0x000f24000800007f */
[----:B----4-:R-:W-:Y:S05]  /*7390*/  @!P0 BRA `(.L_x_140) ;  /* 0xfffffffc00f08947 */ /* 0x010fea000383ffff */
.L_x_15:
[----:B-1----:R-:W-:Y:S05]  /*73a0*/  BSYNC B6 ;  /* 0x0000000000067941 */ /* 0x002fea0003800000 */
.L_x_13:
[----:B------:R-:W-:Y:S05]  /*73b0*/  EXIT ;  /* 0x000000000000794d */ /* 0x000fea0003800000 */
.L_x_28:
[----:B----4-:R4:W1:Y:S02]  /*73c0*/  SYNCS.PHASECHK.TRANS64.TRYWAIT P1, [R3+URZ], R0 ;  /* 0x00000000030075a7 */ /* 0x010864000802017f */
[----:B-1----:R-:W-:Y:S05]  /*73d0*/  @!P1 NANOSLEEP.SYNCS 0x989680 ;  /* 0x009896800000995d */ /* 0x002fea0003900000 */
[----:B------:R-:W1:Y:S02]  /*73e0*/  @!P1 SYNCS.PHASECHK.TRANS64 P1, [R3+URZ], R0 ;  /* 0x00000000030095a7 */ /* 0x000e64000802007f */
[----:B-1----:R-:W-:Y:S05]  /*73f0*/  @!P1 BRA `(.L_x_28) ;  /* 0xfffffffc00f09947 */ /* 0x002fea000383ffff */
[----:B------:R-:W-:Y:S05]  /*7400*/  BRA `(.L_x_27) ;  /* 0xffffffa400ac7947 */ /* 0x000fea000383ffff */
.L_x_33:
[----:B---3--:R-:W-:-:S04]  /*7410*/  IMAD.U32 R5, RZ, RZ, UR4 ;  /* 0x00000004ff057e24 */ /* 0x008fc8000f8e00ff */
[----:B------:R3:W4:Y:S03]  /*7420*/  SYNCS.PHASECHK.TRANS64.TRYWAIT P1, [R5+URZ], R4 ;  /* 0x00000004050075a7 */ /* 0x000726000802017f */
[----:B----4-:R-:W-:Y:S05]  /*7430*/  @!P1 NANOSLEEP.SYNCS 0x989680 ;  /* 0x009896800000995d */ /* 0x010fea0003900000 */
[----:B------:R-:W4:Y:S02]  /*7440*/  @!P1 SYNCS.PHASECHK.TRANS64 P1, [R5+URZ], R4 ;  /* 0x00000004050095a7 */ /* 0x000f24000802007f */
[----:B----4-:R-:W-:Y:S05]  /*7450*/  @!P1 BRA `(.L_x_33) ;  /* 0xfffffffc00ec9947 */ /* 0x010fea000383ffff */
[----:B------:R-:W-:Y:S05]  /*7460*/  BRA `(.L_x_32) ;  /* 0xffffffa8007c7947 */ /* 0x000fea000383ffff */
.L_x_55:
[----:B-1----:R1:W2:Y:S02]  /*7470*/  SYNCS.PHASECHK.TRANS64.TRYWAIT P0, [R5+URZ+0x80], R4 ;  /* 0x00008004050075a7 */ /* 0x0022a4000800017f */
[----:B--2---:R-:W-:Y:S05]  /*7480*/  @!P0 NANOSLEEP.SYNCS 0x989680 ;  /* 0x009896800000895d */ /* 0x004fea0003900000 */
[----:B------:R-:W2:Y:S02]  /*7490*/  @!P0 SYNCS.PHASECHK.TRANS64 P0, [R5+URZ+0x80], R4 ;  /* 0x00008004050085a7 */ /* 0x000ea4000800007f */
[----:B--2---:R-:W-:Y:S05]  /*74a0*/  @!P0 BRA `(.L_x_55) ;  /* 0xfffffffc00f08947 */ /* 0x004fea000383ffff */
[----:B------:R-:W-:Y:S05]  /*74b0*/  BRA `(.L_x_141) ;  /* 0xffffffb800607947 */ /* 0x000fea000383ffff */
.L_x_69:
[----:B-1----:R1:W2:Y:S02]  /*74c0*/  SYNCS.PHASECHK.TRANS64.TRYWAIT P2, [R4+URZ+0x80], R3 ;  /* 0x00008003040075a7 */ /* 0x0022a4000804017f */
[----:B--2---:R-:W-:Y:S05]  /*74d0*/  @!P2 NANOSLEEP.SYNCS 0x989680 ;  /* 0x009896800000a95d */ /* 0x004fea0003900000 */
[----:B------:R-:W2:Y:S02]  /*74e0*/  @!P2 SYNCS.PHASECHK.TRANS64 P2, [R4+URZ+0x80], R3 ;  /* 0x000080030400a5a7 */ /* 0x000ea4000804007f */
[----:B--2---:R-:W-:Y:S05]  /*74f0*/  @!P2 BRA `(.L_x_69) ;  /* 0xfffffffc00f0a947 */ /* 0x004fea000383ffff */
[----:B------:R-:W-:Y:S05]  /*7500*/  BRA `(.L_x_142) ;  /* 0xffffffc400407947 */ /* 0x000fea000383ffff */
.L_x_89:
[----:B-1----:R-:W-:-:S04]  /*7510*/  IMAD.U32 R3, RZ, RZ, UR4 ;  /* 0x00000004ff037e24 */ /* 0x002fc8000f8e00ff */
[----:B------:R1:W2:Y:S03]  /*7520*/  SYNCS.PHASECHK.TRANS64.TRYWAIT P0, [R3+URZ+0xb8], R0 ;  /* 0x0000b800030075a7 */ /* 0x0002a6000800017f */
[----:B--2---:R-:W-:Y:S05]  /*7530*/  @!P0 NANOSLEEP.SYNCS 0x989680 ;  /* 0x009896800000895d */ /* 0x004fea0003900000 */
[----:B------:R-:W2:Y:S02]  /*7540*/  @!P0 SYNCS.PHASECHK.TRANS64 P0, [R3+URZ+0xb8], R0 ;  /* 0x0000b800030085a7 */ /* 0x000ea4000800007f */
[----:B--2---:R-:W-:Y:S05]  /*7550*/  @!P0 BRA `(.L_x_89) ;  /* 0xfffffffc00ec8947 */ /* 0x004fea000383ffff */
[----:B------:R-:W-:Y:S05]  /*7560*/  BRA `(.L_x_88) ;  /* 0xffffffd800ec7947 */ /* 0x000fea000383ffff */
.L_x_98:
[----:B-1----:R-:W-:-:S04]  /*7570*/  IMAD.U32 R5, RZ, RZ, UR5 ;  /* 0x00000005ff057e24 */ /* 0x002fc8000f8e00ff */
[----:B------:R1:W2:Y:S03]  /*7580*/  SYNCS.PHASECHK.TRANS64.TRYWAIT P1, [R5+URZ+0x98], R4 ;  /* 0x00009804050075a7 */ /* 0x0002a6000802017f */
[----:B--2---:R-:W-:Y:S05]  /*7590*/  @!P1 NANOSLEEP.SYNCS 0x989680 ;  /* 0x009896800000995d */ /* 0x004fea0003900000 */
[----:B------:R-:W2:Y:S02]  /*75a0*/  @!P1 SYNCS.PHASECHK.TRANS64 P1, [R5+URZ+0x98], R4 ;  /* 0x00009804050095a7 */ /* 0x000ea4000802007f */
[----:B--2---:R-:W-:Y:S05]  /*75b0*/  @!P1 BRA `(.L_x_98) ;  /* 0xfffffffc00ec9947 */ /* 0x004fea000383ffff */
[----:B------:R-:W-:Y:S05]  /*75c0*/  BRA `(.L_x_143) ;  /* 0xffffffdc00e47947 */ /* 0x000fea000383ffff */
.L_x_104:
[----:B-1----:R-:W-:-:S04]  /*75d0*/  IMAD.U32 R5, RZ, RZ, UR4 ;  /* 0x00000004ff057e24 */ /* 0x002fc8000f8e00ff */
[----:B------:R1:W2:Y:S03]  /*75e0*/  SYNCS.PHASECHK.TRANS64.TRYWAIT P1, [R5+URZ+0x98], R4 ;  /* 0x00009804050075a7 */ /* 0x0002a6000802017f */
[----:B--2---:R-:W-:Y:S05]  /*75f0*/  @!P1 NANOSLEEP.SYNCS 0x989680 ;  /* 0x009896800000995d */ /* 0x004fea0003900000 */
[----:B------:R-:W2:Y:S02]  /*7600*/  @!P1 SYNCS.PHASECHK.TRANS64 P1, [R5+URZ+0x98], R4 ;  /* 0x00009804050095a7 */ /* 0x000ea4000802007f */
[----:B--2---:R-:W-:Y:S05]  /*7610*/  @!P1 BRA `(.L_x_104) ;  /* 0xfffffffc00ec9947 */ /* 0x004fea000383ffff */
[----:B------:R-:W-:Y:S05]  /*7620*/  BRA `(.L_x_144) ;  /* 0xffffffe0004c7947 */ /* 0x000fea000383ffff */
.L_x_114:
[----:B-1----:R1:W3:Y:S02]  /*7630*/  SYNCS.PHASECHK.TRANS64.TRYWAIT P0, [R3+URZ+0x98], R0 ;  /* 0x00009800030075a7 */ /* 0x0022e4000800017f */
[----:B---3--:R-:W-:Y:S05]  /*7640*/  @!P0 NANOSLEEP.SYNCS 0x989680 ;  /* 0x009896800000895d */ /* 0x008fea0003900000 */
[----:B------:R-:W3:Y:S02]  /*7650*/  @!P0 SYNCS.PHASECHK.TRANS64 P0, [R3+URZ+0x98], R0 ;  /* 0x00009800030085a7 */ /* 0x000ee4000800007f */
[----:B---3--:R-:W-:Y:S05]  /*7660*/  @!P0 BRA `(.L_x_114) ;  /* 0xfffffffc00f08947 */ /* 0x008fea000383ffff */
[----:B------:R-:W-:Y:S05]  /*7670*/  BRA `(.L_x_145) ;  /* 0xffffffe800647947 */ /* 0x000fea000383ffff */
.L_x_116:
[----:B-1----:R1:W2:Y:S02]  /*7680*/  SYNCS.PHASECHK.TRANS64.TRYWAIT P0, [R5+URZ+0x98], R0 ;  /* 0x00009800050075a7 */ /* 0x0022a4000800017f */
[----:B--2---:R-:W-:Y:S05]  /*7690*/  @!P0 NANOSLEEP.SYNCS 0x989680 ;  /* 0x009896800000895d */ /* 0x004fea0003900000 */
[----:B------:R-:W2:Y:S02]  /*76a0*/  @!P0 SYNCS.PHASECHK.TRANS64 P0, [R5+URZ+0x98], R0 ;  /* 0x00009800050085a7 */ /* 0x000ea4000800007f */
[----:B--2---:R-:W-:Y:S05]  /*76b0*/  @!P0 BRA `(.L_x_116) ;  /* 0xfffffffc00f08947 */ /* 0x004fea000383ffff */
[----:B------:R-:W-:Y:S05]  /*76c0*/  BRA `(.L_x_146) ;  /* 0xffffffe800847947 */ /* 0x000fea000383ffff */
.L_x_120:
[----:B------:R-:W-:Y:S01]  /*76d0*/  BSSY B1, `(.L_x_147) ;  /* 0x0000006000017945 */ /* 0x000fe20003800000 */
[----:B------:R-:W-:-:S07]  /*76e0*/  IMAD.MOV.U32 R15, RZ, RZ, -0x1 ;  /* 0xffffffffff0f7424 */ /* 0x000fce00078e00ff */
[----:B------:R-:W-:Y:S05]  /*76f0*/  WARPSYNC.COLLECTIVE R15, `(.L_x_148) ;  /* 0x000000000f0c7348 */ /* 0x000fea0003c00000 */
[----:B------:R-:W-:Y:S02]  /*7700*/  ELECT P6, UR62, PT ;  /* 0x00000000003e782f */ /* 0x000fe400038c0000 */
[----:B------:R-:W-:Y:S01]  /*7710*/  MOV R14, UR62 ;  /* 0x0000003e000e7c02 */ /* 0x000fe20008000f00 */
[----:B------:R-:W-:Y:S10]  /*7720*/  ENDCOLLECTIVE ;  /* 0x000000000000791b */ /* 0x000ff40003800000 */
.L_x_148:
[----:B------:R-:W-:Y:S05]  /*7730*/  BSYNC B1 ;  /* 0x0000000000017941 */ /* 0x000fea0003800000 */
.L_x_147:
[----:B------:R-:W-:Y:S05]  /*7740*/  BRA `(.L_x_149) ;  /* 0xffffffec001c7947 */ /* 0x000fea000383ffff */
.L_x_123:
[----:B--2---:R2:W3:Y:S02]  /*7750*/  SYNCS.PHASECHK.TRANS64.TRYWAIT P0, [R14+URZ+0x40], R7 ;  /* 0x000040070e0075a7 */ /* 0x0044e4000800017f */
[----:B---3--:R-:W-:Y:S05]  /*7760*/  @!P0 NANOSLEEP.SYNCS 0x989680 ;  /* 0x009896800000895d */ /* 0x008fea0003900000 */
[----:B------:R-:W3:Y:S02]  /*7770*/  @!P0 SYNCS.PHASECHK.TRANS64 P0, [R14+URZ+0x40], R7 ;  /* 0x000040070e0085a7 */ /* 0x000ee4000800007f */
[----:B---3--:R-:W-:Y:S05]  /*7780*/  @!P0 BRA `(.L_x_123) ;  /* 0xfffffffc00f08947 */ /* 0x008fea000383ffff */
[----:B------:R-:W-:Y:S05]  /*7790*/  BRA `(.L_x_150) ;  /* 0xffffffec00547947 */ /* 0x000fea000383ffff */
.L_x_131:
[----:B------:R-:W-:Y:S01]  /*77a0*/  BSSY B0, `(.L_x_151) ;  /* 0x0000006000007945 */ /* 0x000fe20003800000 */
[----:B------:R-:W-:-:S07]  /*77b0*/  IMAD.MOV.U32 R15, RZ, RZ, -0x1 ;  /* 0xffffffffff0f7424 */ /* 0x000fce00078e00ff */
[----:B-1----:R-:W-:Y:S05]  /*77c0*/  WARPSYNC.COLLECTIVE R15, `(.L_x_152) ;  /* 0x000000000f0c7348 */ /* 0x002fea0003c00000 */
[----:B------:R-:W-:Y:S02]  /*77d0*/  ELECT P6, UR62, PT ;  /* 0x00000000003e782f */ /* 0x000fe400038c0000 */
[----:B------:R-:W-:Y:S01]  /*77e0*/  MOV R14, UR62 ;  /* 0x0000003e000e7c02 */ /* 0x000fe20008000f00 */
[----:B-1----:R-:W-:Y:S10]  /*77f0*/  ENDCOLLECTIVE ;  /* 0x000000000000791b */ /* 0x002ff40003800000 */
.L_x_152:
[----:B------:R-:W-:Y:S05]  /*7800*/  BSYNC B0 ;  /* 0x0000000000007941 */ /* 0x000fea0003800000 */
.L_x_151:
[----:B------:R-:W-:Y:S05]  /*7810*/  BRA `(.L_x_153) ;  /* 0xfffffff400a87947 */ /* 0x000fea000383ffff */
.L_x_133:
[----:B--2---:R2:W3:Y:S02]  /*7820*/  SYNCS.PHASECHK.TRANS64.TRYWAIT P0, [R5+URZ], R2 ;  /* 0x00000002050075a7 */ /* 0x0044e4000800017f */
[----:B---3--:R-:W-:Y:S05]  /*7830*/  @!P0 NANOSLEEP.SYNCS 0x989680 ;  /* 0x009896800000895d */ /* 0x008fea0003900000 */
[----:B------:R-:W3:Y:S02]  /*7840*/  @!P0 SYNCS.PHASECHK.TRANS64 P0, [R5+URZ], R2 ;  /* 0x00000002050085a7 */ /* 0x000ee4000800007f */
[----:B---3--:R-:W-:Y:S05]  /*7850*/  @!P0 BRA `(.L_x_133) ;  /* 0xfffffffc00f08947 */ /* 0x008fea000383ffff */
[----:B------:R-:W-:Y:S05]  /*7860*/  BRA `(.L_x_154) ;  /* 0xfffffff400e47947 */ /* 0x000fea000383ffff */
.L_x_134:
[----:B--2---:R2:W3:Y:S02]  /*7870*/  SYNCS.PHASECHK.TRANS64.TRYWAIT P0, [R7+URZ], R4 ;  /* 0x00000004070075a7 */ /* 0x0044e4000800017f */
[----:B---3--:R-:W-:Y:S05]  /*7880*/  @!P0 NANOSLEEP.SYNCS 0x989680 ;  /* 0x009896800000895d */ /* 0x008fea0003900000 */
[----:B------:R-:W3:Y:S02]  /*7890*/  @!P0 SYNCS.PHASECHK.TRANS64 P0, [R7+URZ], R4 ;  /* 0x00000004070085a7 */ /* 0x000ee4000800007f */
[----:B---3--:R-:W-:Y:S05]  /*78a0*/  @!P0 BRA `(.L_x_134) ;  /* 0xfffffffc00f08947 */ /* 0x008fea000383ffff */
[----:B------:R-:W-:Y:S05]  /*78b0*/  BRA `(.L_x_155) ;  /* 0xfffffff400f47947 */ /* 0x000fea000383ffff */
.L_x_135:
[----:B--2---:R2:W3:Y:S02]  /*78c0*/  SYNCS.PHASECHK.TRANS64.TRYWAIT P0, [R6+URZ], R5 ;  /* 0x00000005060075a7 */ /* 0x0044e4000800017f */
[----:B---3--:R-:W-:Y:S05]  /*78d0*/  @!P0 NANOSLEEP.SYNCS 0x989680 ;  /* 0x009896800000895d */ /* 0x008fea0003900000 */
[----:B------:R-:W3:Y:S02]  /*78e0*/  @!P0 SYNCS.PHASECHK.TRANS64 P0, [R6+URZ], R5 ;  /* 0x00000005060085a7 */ /* 0x000ee4000800007f */
[----:B---3--:R-:W-:Y:S05]  /*78f0*/  @!P0 BRA `(.L_x_135) ;  /* 0xfffffffc00f08947 */ /* 0x008fea000383ffff */
[----:B------:R-:W-:Y:S05]  /*7900*/  BRA `(.L_x_156) ;  /* 0xfffffff800047947 */ /* 0x000fea000383ffff */
.L_x_136:
[----:B--2---:R2:W3:Y:S02]  /*7910*/  SYNCS.PHASECHK.TRANS64.TRYWAIT P0, [R9+URZ], R4 ;  /* 0x00000004090075a7 */ /* 0x0044e4000800017f */
[----:B---3--:R-:W-:Y:S05]  /*7920*/  @!P0 NANOSLEEP.SYNCS 0x989680 ;  /* 0x009896800000895d */ /* 0x008fea0003900000 */
[----:B------:R-:W3:Y:S02]  /*7930*/  @!P0 SYNCS.PHASECHK.TRANS64 P0, [R9+URZ], R4 ;  /* 0x00000004090085a7 */ /* 0x000ee4000800007f */
[----:B---3--:R-:W-:Y:S05]  /*7940*/  @!P0 BRA `(.L_x_136) ;  /* 0xfffffffc00f08947 */ /* 0x008fea000383ffff */
[----:B------:R-:W-:Y:S05]  /*7950*/  BRA `(.L_x_157) ;  /* 0xfffffff800147947 */ /* 0x000fea000383ffff */
.L_x_137:
[----:B--2---:R2:W3:Y:S02]  /*7960*/  SYNCS.PHASECHK.TRANS64.TRYWAIT P0, [R6+URZ], R5 ;  /* 0x00000005060075a7 */ /* 0x0044e4000800017f */
[----:B---3--:R-:W-:Y:S05]  /*7970*/  @!P0 NANOSLEEP.SYNCS 0x989680 ;  /* 0x009896800000895d */ /* 0x008fea0003900000 */
[----:B------:R-:W3:Y:S02]  /*7980*/  @!P0 SYNCS.PHASECHK.TRANS64 P0, [R6+URZ], R5 ;  /* 0x00000005060085a7 */ /* 0x000ee4000800007f */
[----:B---3--:R-:W-:Y:S05]  /*7990*/  @!P0 BRA `(.L_x_137) ;  /* 0xfffffffc00f08947 */ /* 0x008fea000383ffff */
[----:B------:R-:W-:Y:S05]  /*79a0*/  BRA `(.L_x_158) ;  /* 0xfffffff800247947 */ /* 0x000fea000383ffff */
.L_x_138:
[----:B--2---:R2:W3:Y:S02]  /*79b0*/  SYNCS.PHASECHK.TRANS64.TRYWAIT P0, [R9+URZ], R4 ;  /* 0x00000004090075a7 */ /* 0x0044e4000800017f */
[----:B---3--:R-:W-:Y:S05]  /*79c0*/  @!P0 NANOSLEEP.SYNCS 0x989680 ;  /* 0x009896800000895d */ /* 0x008fea0003900000 */
[----:B------:R-:W3:Y:S02]  /*79d0*/  @!P0 SYNCS.PHASECHK.TRANS64 P0, [R9+URZ], R4 ;  /* 0x00000004090085a7 */ /* 0x000ee4000800007f */
[----:B---3--:R-:W-:Y:S05]  /*79e0*/  @!P0 BRA `(.L_x_138) ;  /* 0xfffffffc00f08947 */ /* 0x008fea000383ffff */
[----:B------:R-:W-:Y:S05]  /*79f0*/  BRA `(.L_x_159) ;  /* 0xfffffff800347947 */ /* 0x000fea000383ffff */
.L_x_139:
[----:B--2---:R2:W3:Y:S02]  /*7a00*/  SYNCS.PHASECHK.TRANS64.TRYWAIT P0, [R6+URZ], R5 ;  /* 0x00000005060075a7 */ /* 0x0044e4000800017f */
[----:B---3--:R-:W-:Y:S05]  /*7a10*/  @!P0 NANOSLEEP.SYNCS 0x989680 ;  /* 0x009896800000895d */ /* 0x008fea0003900000 */
[----:B------:R-:W3:Y:S02]  /*7a20*/  @!P0 SYNCS.PHASECHK.TRANS64 P0, [R6+URZ], R5 ;  /* 0x00000005060085a7 */ /* 0x000ee4000800007f */
[----:B---3--:R-:W-:Y:S05]  /*7a30*/  @!P0 BRA `(.L_x_139) ;  /* 0xfffffffc00f08947 */ /* 0x008fea000383ffff */
[----:B------:R-:W-:Y:S05]  /*7a40*/  BRA `(.L_x_160) ;  /* 0xfffffff8003c7947 */ /* 0x000fea000383ffff */
.L_x_161:
[----:B------:R-:W-:-:S00]  /*7a50*/  BRA `(.L_x_161) ;  /* 0xfffffffc00fc7947 */ /* 0x000fc0000383ffff */
[----:B------:R-:W-:-:S00]  /*7a60*/  NOP ;  /* 0x0000000000007918 */ /* 0x000fc00000000000 */
        /* <DEDUP_REMOVED lines=9> */
.L_x_162:


//--------------------- .nv.global.init           --------------------------
	.section	.nv.global.init,"aw",@progbits
.nv.global.init:
	.type		$str$22,@object
	.size		$str$22,($str$26 - $str$22)
$str$22:
        /*0000*/ 	.byte	0x6b, 0x5f, 0x74, 0x69, 0x6c, 0x65, 0x5f, 0x63, 0x6f, 0x75, 0x6e, 0x74, 0x20, 0x3e, 0x3d, 0x20
        /*0010*/ 	.byte	0x31, 0x00
	.type		$str$26,@object
	.size		$str$26,($str$27 - $str$26)
$str$26:
        /*0012*/ 	.byte	0x28, 0x61, 0x64, 0x64, 0x72, 0x65, 0x73, 0x73, 0x20, 0x26, 0x20, 0x6d, 0x61, 0x73, 0x6b, 0x29
        /*0022*/ 	.byte	0x20, 0x3d, 0x3d, 0x20, 0x30, 0x00
	.type		$str$27,@object
	.size		$str$27,($str$23 - $str$27)
$str$27:
        /*0028*/ 	.byte	0x2f, 0x74, 0x6d, 0x70, 0x2f, 0x63, 0x75, 0x74, 0x6c, 0x61, 0x73, 0x73, 0x5f, 0x73, 0x77, 0x65
        /*0038*/ 	.byte	0x65, 0x70, 0x5f, 0x73, 0x72, 0x63, 0x2f, 0x69, 0x6e, 0x63, 0x6c, 0x75, 0x64, 0x65, 0x2f, 0x63
        /*0048*/ 	.byte	0x75, 0x74, 0x65, 0x2f, 0x70, 0x6f, 0x69, 0x6e, 0x74, 0x65, 0x72, 0x5f, 0x66, 0x6c, 0x61, 0x67
        /*0058*/ 	.byte	0x67, 0x65, 0x64, 0x2e, 0x68, 0x70, 0x70, 0x00
	.type		$str$23,@object
	.size		$str$23,(__unnamed_2 - $str$23)
$str$23:
        /*0060*/ 	.byte	0x2f, 0x74, 0x6d, 0x70, 0x2f, 0x63, 0x75, 0x74, 0x6c, 0x61, 0x73, 0x73, 0x5f, 0x73, 0x77, 0x65
        /*0070*/ 	.byte	0x65, 0x70, 0x5f, 0x73, 0x72, 0x63, 0x2f, 0x69, 0x6e, 0x63, 0x6c, 0x75, 0x64, 0x65, 0x2f, 0x63
        /*0080*/ 	.byte	0x75, 0x74, 0x6c, 0x61, 0x73, 0x73, 0x2f, 0x67, 0x65, 0x6d, 0x6d, 0x2f, 0x63, 0x6f, 0x6c, 0x6c
        /*0090*/ 	.byte	0x65, 0x63, 0x74, 0x69, 0x76, 0x65, 0x2f, 0x73, 0x6d, 0x39, 0x30, 0x5f, 0x6d, 0x6d, 0x61, 0x5f
        /*00a0*/ 	.byte	0x74, 0x6d, 0x61, 0x5f, 0x67, 0x6d, 0x6d, 0x61, 0x5f, 0x73, 0x73, 0x5f, 0x77, 0x61, 0x72, 0x70
        /*00b0*/ 	.byte	0x73, 0x70, 0x65, 0x63, 0x69, 0x61, 0x6c, 0x69, 0x7a, 0x65, 0x64, 0x2e, 0x68, 0x70, 0x70, 0x00
	.type		__unnamed_2,@object
	.size		__unnamed_2,(__unnamed_1 - __unnamed_2)
__unnamed_2:
        /*00c0*/ 	.byte	0x61, 0x75, 0x74, 0x6f, 0x20, 0x63, 0x75, 0x74, 0x65, 0x3a, 0x3a, 0x61, 0x73, 0x5f, 0x70, 0x6f
        /* <DEDUP_REMOVED lines=27> */
        /*0280*/ 	.byte	0x3c, 0x34, 0x30, 0x39, 0x36, 0x3e, 0x3e, 0x3e, 0x3e, 0x3e, 0x5d, 0x00
	.type		__unnamed_1,@object
	.size		__unnamed_1,(.L_0 - __unnamed_1)
__unnamed_1:
        /* <DEDUP_REMOVED lines=182> */
.L_0:


//--------------------- .nv.shared._ZN7cutlass13device_kernelINS_4gemm6kernel13GemmUniversalIN4cute5tupleIJiiiiEEENS1_10collective13CollectiveMmaINS1_34MainloopSm90TmaGmmaWarpSpecializedILi8ENS5_IJNS4_1CILi2EEENSA_ILi1EEESC_EEENS1_35KernelTmaWarpSpecializedCooperativeEEENS5_IJNSA_ILi128EEENSA_ILi64EEESH_EEENS_10bfloat16_tENS5_IJlSC_lEEESJ_SK_NS4_8TiledMMAINS4_8MMA_AtomIJNS4_4SM904GMMA27MMA_64x64x16_F32BF16BF16_SSILNSO_5MajorE0ELSQ_0ELNSO_7ScaleInE1ELSR_1EEEEEENS4_6LayoutISD_NS5_IJSC_NSA_ILi0EEESV_EEEEENS5_IJNS4_10UnderscoreESY_SY_EEEEENS4_13SM90_TMA_LOADENS4_14ComposedLayoutINS4_7SwizzleILi3ELi4ELi3EEENS4_18smem_ptr_flag_bitsILi16EEENSU_INS5_IJNSA_ILi8EEESH_EEENS5_IJSH_SC_EEEEEEEvNS4_8identityENS4_23SM90_TMA_LOAD_MULTICASTES1B_vS1C_EENS_8epilogue10collective18CollectiveEpilogueINS1F_22Sm90TmaWarpSpecializedILi3ELi2ELi16ELb1ELb0EEEJSI_NS5_IJSG_NSA_ILi32EEEEEESJ_SK_SJ_SK_NS1F_6fusion15FusionCallbacksIS1J_NS1M_23LinCombPerRowBiasEltActINS1F_6thread4ReLuESJ_fSJ_SJ_fLi8ELNS_15FloatRoundStyleE2EEESI_S1L_JEEES11_NS12_INS13_ILi2ELi4ELi3EEES16_NSU_INS5_IJS17_S1K_EEENS5_IJS1K_SC_EEEEEEENS4_17SM75_U32x4_LDSM_NENS4_14SM90_TMA_STOREES1Y_NS4_17SM90_U32x4_STSM_NENS4_9Copy_AtomIJS21_NS_6half_tEEEEvEEEvvEEEEvNT_6ParamsE --------------------------
	.section	.nv.shared._ZN7cutlass13device_kernelINS_4gemm6kernel13GemmUniversalIN4cute5tupleIJiiiiEEENS1_10collective13CollectiveMmaINS1_34MainloopSm90TmaGmmaWarpSpecializedILi8ENS5_IJNS4_1CILi2EEENSA_ILi1EEESC_EEENS1_35KernelTmaWarpSpecializedCooperativeEEENS5_IJNSA_ILi128EEENSA_ILi64EEESH_EEENS_10bfloat16_tENS5_IJlSC_lEEESJ_SK_NS4_8TiledMMAINS4_8MMA_AtomIJNS4_4SM904GMMA27MMA_64x64x16_F32BF16BF16_SSILNSO_5MajorE0ELSQ_0ELNSO_7ScaleInE1ELSR_1EEEEEENS4_6LayoutISD_NS5_IJSC_NSA_ILi0EEESV_EEEEENS5_IJNS4_10UnderscoreESY_SY_EEEEENS4_13SM90_TMA_LOADENS4_14ComposedLayoutINS4_7SwizzleILi3ELi4ELi3EEENS4_18smem_ptr_flag_bitsILi16EEENSU_INS5_IJNSA_ILi8EEESH_EEENS5_IJSH_SC_EEEEEEEvNS4_8identityENS4_23SM90_TMA_LOAD_MULTICASTES1B_vS1C_EENS_8epilogue10collective18CollectiveEpilogueINS1F_22Sm90TmaWarpSpecializedILi3ELi2ELi16ELb1ELb0EEEJSI_NS5_IJSG_NSA_ILi32EEEEEESJ_SK_SJ_SK_NS1F_6fusion15FusionCallbacksIS1J_NS1M_23LinCombPerRowBiasEltActINS1F_6thread4ReLuESJ_fSJ_SJ_fLi8ELNS_15FloatRoundStyleE2EEESI_S1L_JEEES11_NS12_INS13_ILi2ELi4ELi3EEES16_NSU_INS5_IJS17_S1K_EEENS5_IJS1K_SC_EEEEEEENS4_17SM75_U32x4_LDSM_NENS4_14SM90_TMA_STOREES1Y_NS4_17SM90_U32x4_STSM_NENS4_9Copy_AtomIJS21_NS_6half_tEEEEvEEEvvEEEEvNT_6ParamsE,"aw",@nobits
	.sectionflags	@""
	.align	16
	.zero		1024


//--------------------- .nv.shared.reserved.0     --------------------------
	.section	.nv.shared.reserved.0,"aw",@nobits
	.weak		__nv_reservedSMEM_offset_0_alias
	.size		__nv_reservedSMEM_offset_0_alias, 0, 0
	.other		__nv_reservedSMEM_offset_0_alias,@"STO_CUDA_RESERVED_SHARED STV_DEFAULT"
__nv_reservedSMEM_offset_0_alias:
	.zero		0


//--------------------- .nv.global                --------------------------
	.section	.nv.global,"aw",@nobits
.nv.global:
	.type		_ZN39_INTERNAL_e1a2253f_4_k_cu_45cc833a_35204cute1_E,@object
	.size		_ZN39_INTERNAL_e1a2253f_4_k_cu_45cc833a_35204cute1_E,(_ZN39_INTERNAL_e1a2253f_4_k_cu_45cc833a_35204cuda3std3__45__cpo6cbeginE - _ZN39_INTERNAL_e1a2253f_4_k_cu_45cc833a_35204cute1_E)
_ZN39_INTERNAL_e1a2253f_4_k_cu_45cc833a_35204cute1_E:
	.zero		1
	.type		_ZN39_INTERNAL_e1a2253f_4_k_cu_45cc833a_35204cuda3std3__45__cpo6cbeginE,@object
	.size		_ZN39_INTERNAL_e1a2253f_4_k_cu_45cc833a_35204cuda3std3__45__cpo6cbeginE,(_ZN39_INTERNAL_e1a2253f_4_k_cu_45cc833a_35204cuda3std3__48in_placeE - _ZN39_INTERNAL_e1a2253f_4_k_cu_45cc833a_35204cuda3std3__45__cpo6cbeginE)
_ZN39_INTERNAL_e1a2253f_4_k_cu_45cc833a_35204cuda3std3__45__cpo6cbeginE:
	.zero		1
	.type		_ZN39_INTERNAL_e1a2253f_4_k_cu_45cc833a_35204cuda3std3__48in_placeE,@object
	.size		_ZN39_INTERNAL_e1a2253f_4_k_cu_45cc833a_35204cuda3std3__48in_placeE,(_ZN39_INTERNAL_e1a2253f_4_k_cu_45cc833a_35204cuda3std6ranges3__45__cpo9iter_moveE - _ZN39_INTERNAL_e1a2253f_4_k_cu_45cc833a_35204cuda3std3__48in_placeE)
_ZN39_INTERNAL_e1a2253f_4_k_cu_45cc833a_35204cuda3std3__48in_placeE:
	.zero		1
	.type		_ZN39_INTERNAL_e1a2253f_4_k_cu_45cc833a_35204cuda3std6ranges3__45__cpo9iter_moveE,@object
	.size		_ZN39_INTERNAL_e1a2253f_4_k_cu_45cc833a_35204cuda3std6ranges3__45__cpo9iter_moveE,(_ZN39_INTERNAL_e1a2253f_4_k_cu_45cc833a_35204cuda3std3__45__cpo5beginE - _ZN39_INTERNAL_e1a2253f_4_k_cu_45cc833a_35204cuda3std6ranges3__45__cpo9iter_moveE)
_ZN39_INTERNAL_e1a2253f_4_k_cu_45cc833a_35204cuda3std6ranges3__45__cpo9iter_moveE:
	.zero		1
	.type		_ZN39_INTERNAL_e1a2253f_4_k_cu_45cc833a_35204cuda3std3__45__cpo5beginE,@object
	.size		_ZN39_INTERNAL_e1a2253f_4_k_cu_45cc833a_35204cuda3std3__45__cpo5beginE,(_ZN39_INTERNAL_e1a2253f_4_k_cu_45cc833a_35204cuda3std3__441_GLOBAL__N__e1a2253f_4_k_cu_45cc833a_35206ignoreE - _ZN39_INTERNAL_e1a2253f_4_k_cu_45cc833a_35204cuda3std3__45__cpo5beginE)
_ZN39_INTERNAL_e1a2253f_4_k_cu_45cc833a_35204cuda3std3__45__cpo5beginE:
	.zero		1
	.type		_ZN39_INTERNAL_e1a2253f_4_k_cu_45cc833a_35204cuda3std3__441_GLOBAL__N__e1a2253f_4_k_cu_45cc833a_35206ignoreE,@object
	.size		_ZN39_INTERNAL_e1a2253f_4_k_cu_45cc833a_35204cuda3std3__441_GLOBAL__N__e1a2253f_4_k_cu_45cc833a_35206ignoreE,(_ZN39_INTERNAL_e1a2253f_4_k_cu_45cc833a_35204cute7productE - _ZN39_INTERNAL_e1a2253f_4_k_cu_45cc833a_35204cuda3std3__441_GLOBAL__N__e1a2253f_4_k_cu_45cc833a_35206ignoreE)
_ZN39_INTERNAL_e1a2253f_4_k_cu_45cc833a_35204cuda3std3__441_GLOBAL__N__e1a2253f_4_k_cu_45cc833a_35206ignoreE:
	.zero		1
	.type		_ZN39_INTERNAL_e1a2253f_4_k_cu_45cc833a_35204cute7productE,@object
	.size		_ZN39_INTERNAL_e1a2253f_4_k_cu_45cc833a_35204cute7productE,(_ZN39_INTERNAL_e1a2253f_4_k_cu_45cc833a_35204cuda3std3__45__cpo3endE - _ZN39_INTERNAL_e1a2253f_4_k_cu_45cc833a_35204cute7productE)
_ZN39_INTERNAL_e1a2253f_4_k_cu_45cc833a_35204cute7productE:
	.zero		1
	.type		_ZN39_INTERNAL_e1a2253f_4_k_cu_45cc833a_35204cuda3std3__45__cpo3endE,@object
	.size		_ZN39_INTERNAL_e1a2253f_4_k_cu_45cc833a_35204cuda3std3__45__cpo3endE,(_ZN39_INTERNAL_e1a2253f_4_k_cu_45cc833a_35204cuda3std3__419piecewise_constructE - _ZN39_INTERNAL_e1a2253f_4_k_cu_45cc833a_35204cuda3std3__45__cpo3endE)
_ZN39_INTERNAL_e1a2253f_4_k_cu_45cc833a_35204cuda3std3__45__cpo3endE:
	.zero		1
	.type		_ZN39_INTERNAL_e1a2253f_4_k_cu_45cc833a_35204cuda3std3__419piecewise_constructE,@object
	.size		_ZN39_INTERNAL_e1a2253f_4_k_cu_45cc833a_35204cuda3std3__419piecewise_constructE,(_ZN39_INTERNAL_e1a2253f_4_k_cu_45cc833a_35204cuda3std3__45__cpo4cendE - _ZN39_INTERNAL_e1a2253f_4_k_cu_45cc833a_35204cuda3std3__419piecewise_constructE)
_ZN39_INTERNAL_e1a2253f_4_k_cu_45cc833a_35204cuda3std3__419piecewise_constructE:
	.zero		1
	.type		_ZN39_INTERNAL_e1a2253f_4_k_cu_45cc833a_35204cuda3std3__45__cpo4cendE,@object
	.size		_ZN39_INTERNAL_e1a2253f_4_k_cu_45cc833a_35204cuda3std3__45__cpo4cendE,(_ZN39_INTERNAL_e1a2253f_4_k_cu_45cc833a_35204cuda3std6ranges3__45__cpo4swapE - _ZN39_INTERNAL_e1a2253f_4_k_cu_45cc833a_35204cuda3std3__45__cpo4cendE)
_ZN39_INTERNAL_e1a2253f_4_k_cu_45cc833a_35204cuda3std3__45__cpo4cendE:
	.zero		1
	.type		_ZN39_INTERNAL_e1a2253f_4_k_cu_45cc833a_35204cuda3std6ranges3__45__cpo4swapE,@object
	.size		_ZN39_INTERNAL_e1a2253f_4_k_cu_45cc833a_35204cuda3std6ranges3__45__cpo4swapE,(.L_9 - _ZN39_INTERNAL_e1a2253f_4_k_cu_45cc833a_35204cuda3std6ranges3__45__cpo4swapE)
_ZN39_INTERNAL_e1a2253f_4_k_cu_45cc833a_35204cuda3std6ranges3__45__cpo4swapE:
	.zero		1
.L_9:


//--------------------- .nv.constant0._ZN7cutlass13device_kernelINS_4gemm6kernel13GemmUniversalIN4cute5tupleIJiiiiEEENS1_10collective13CollectiveMmaINS1_34MainloopSm90TmaGmmaWarpSpecializedILi8ENS5_IJNS4_1CILi2EEENSA_ILi1EEESC_EEENS1_35KernelTmaWarpSpecializedCooperativeEEENS5_IJNSA_ILi128EEENSA_ILi64EEESH_EEENS_10bfloat16_tENS5_IJlSC_lEEESJ_SK_NS4_8TiledMMAINS4_8MMA_AtomIJNS4_4SM904GMMA27MMA_64x64x16_F32BF16BF16_SSILNSO_5MajorE0ELSQ_0ELNSO_7ScaleInE1ELSR_1EEEEEENS4_6LayoutISD_NS5_IJSC_NSA_ILi0EEESV_EEEEENS5_IJNS4_10UnderscoreESY_SY_EEEEENS4_13SM90_TMA_LOADENS4_14ComposedLayoutINS4_7SwizzleILi3ELi4ELi3EEENS4_18smem_ptr_flag_bitsILi16EEENSU_INS5_IJNSA_ILi8EEESH_EEENS5_IJSH_SC_EEEEEEEvNS4_8identityENS4_23SM90_TMA_LOAD_MULTICASTES1B_vS1C_EENS_8epilogue10collective18CollectiveEpilogueINS1F_22Sm90TmaWarpSpecializedILi3ELi2ELi16ELb1ELb0EEEJSI_NS5_IJSG_NSA_ILi32EEEEEESJ_SK_SJ_SK_NS1F_6fusion15FusionCallbacksIS1J_NS1M_23LinCombPerRowBiasEltActINS1F_6thread4ReLuESJ_fSJ_SJ_fLi8ELNS_15FloatRoundStyleE2EEESI_S1L_JEEES11_NS12_INS13_ILi2ELi4ELi3EEES16_NSU_INS5_IJS17_S1K_EEENS5_IJS1K_SC_EEEEEEENS4_17SM75_U32x4_LDSM_NENS4_14SM90_TMA_STOREES1Y_NS4_17SM90_U32x4_STSM_NENS4_9Copy_AtomIJS21_NS_6half_tEEEEvEEEvvEEEEvNT_6ParamsE --------------------------
	.section	.nv.constant0._ZN7cutlass13device_kernelINS_4gemm6kernel13GemmUniversalIN4cute5tupleIJiiiiEEENS1_10collective13CollectiveMmaINS1_34MainloopSm90TmaGmmaWarpSpecializedILi8ENS5_IJNS4_1CILi2EEENSA_ILi1EEESC_EEENS1_35KernelTmaWarpSpecializedCooperativeEEENS5_IJNSA_ILi128EEENSA_ILi64EEESH_EEENS_10bfloat16_tENS5_IJlSC_lEEESJ_SK_NS4_8TiledMMAINS4_8MMA_AtomIJNS4_4SM904GMMA27MMA_64x64x16_F32BF16BF16_SSILNSO_5MajorE0ELSQ_0ELNSO_7ScaleInE1ELSR_1EEEEEENS4_6LayoutISD_NS5_IJSC_NSA_ILi0EEESV_EEEEENS5_IJNS4_10UnderscoreESY_SY_EEEEENS4_13SM90_TMA_LOADENS4_14ComposedLayoutINS4_7SwizzleILi3ELi4ELi3EEENS4_18smem_ptr_flag_bitsILi16EEENSU_INS5_IJNSA_ILi8EEESH_EEENS5_IJSH_SC_EEEEEEEvNS4_8identityENS4_23SM90_TMA_LOAD_MULTICASTES1B_vS1C_EENS_8epilogue10collective18CollectiveEpilogueINS1F_22Sm90TmaWarpSpecializedILi3ELi2ELi16ELb1ELb0EEEJSI_NS5_IJSG_NSA_ILi32EEEEEESJ_SK_SJ_SK_NS1F_6fusion15FusionCallbacksIS1J_NS1M_23LinCombPerRowBiasEltActINS1F_6thread4ReLuESJ_fSJ_SJ_fLi8ELNS_15FloatRoundStyleE2EEESI_S1L_JEEES11_NS12_INS13_ILi2ELi4ELi3EEES16_NSU_INS5_IJS17_S1K_EEENS5_IJS1K_SC_EEEEEEENS4_17SM75_U32x4_LDSM_NENS4_14SM90_TMA_STOREES1Y_NS4_17SM90_U32x4_STSM_NENS4_9Copy_AtomIJS21_NS_6half_tEEEEvEEEvvEEEEvNT_6ParamsE,"a",@progbits
	.sectionflags	@""
	.align	4
.nv.constant0._ZN7cutlass13device_kernelINS_4gemm6kernel13GemmUniversalIN4cute5tupleIJiiiiEEENS1_10collective13CollectiveMmaINS1_34MainloopSm90TmaGmmaWarpSpecializedILi8ENS5_IJNS4_1CILi2EEENSA_ILi1EEESC_EEENS1_35KernelTmaWarpSpecializedCooperativeEEENS5_IJNSA_ILi128EEENSA_ILi64EEESH_EEENS_10bfloat16_tENS5_IJlSC_lEEESJ_SK_NS4_8TiledMMAINS4_8MMA_AtomIJNS4_4SM904GMMA27MMA_64x64x16_F32BF16BF16_SSILNSO_5MajorE0ELSQ_0ELNSO_7ScaleInE1ELSR_1EEEEEENS4_6LayoutISD_NS5_IJSC_NSA_ILi0EEESV_EEEEENS5_IJNS4_10UnderscoreESY_SY_EEEEENS4_13SM90_TMA_LOADENS4_14ComposedLayoutINS4_7SwizzleILi3ELi4ELi3EEENS4_18smem_ptr_flag_bitsILi16EEENSU_INS5_IJNSA_ILi8EEESH_EEENS5_IJSH_SC_EEEEEEEvNS4_8identityENS4_23SM90_TMA_LOAD_MULTICASTES1B_vS1C_EENS_8epilogue10collective18CollectiveEpilogueINS1F_22Sm90TmaWarpSpecializedILi3ELi2ELi16ELb1ELb0EEEJSI_NS5_IJSG_NSA_ILi32EEEEEESJ_SK_SJ_SK_NS1F_6fusion15FusionCallbacksIS1J_NS1M_23LinCombPerRowBiasEltActINS1F_6thread4ReLuESJ_fSJ_SJ_fLi8ELNS_15FloatRoundStyleE2EEESI_S1L_JEEES11_NS12_INS13_ILi2ELi4ELi3EEES16_NSU_INS5_IJS17_S1K_EEENS5_IJS1K_SC_EEEEEEENS4_17SM75_U32x4_LDSM_NENS4_14SM90_TMA_STOREES1Y_NS4_17SM90_U32x4_STSM_NENS4_9Copy_AtomIJS21_NS_6half_tEEEEvEEEvvEEEEvNT_6ParamsE:
	.zero		2432


//--------------------- SYMBOLS --------------------------

	.type		.nv.reservedSmem.offset0,@object
	.size		.nv.reservedSmem.offset0,0x4
	.type		__assertfail,@function
